	.target	sm_90a

	.elftype	@"ET_EXEC"


//--------------------- .note.nv.tkinfo           --------------------------
	.section	.note.nv.tkinfo,"",@"SHT_NOTE"
	.sectionflags	@"SHF_NOTE_NV_TKINFO"
	.tkinfo
        /*0018*/ 	.word	0x00000002
        /*0030*/ 	.string	""
        /*0030*/ 	.string	"ptxas"
        /*0030*/ 	.string	"Cuda compilation tools, release 13.0, V13.0.88"
        /*0030*/ 	.string	"Build cuda_13.0.r13.0/compiler.36424714_0"
        /*0030*/ 	.string	"-arch sm_90a -m 64 "



//--------------------- .note.nv.cuinfo           --------------------------
	.section	.note.nv.cuinfo,"",@"SHT_NOTE"
	.sectionflags	@"SHF_NOTE_NV_CUINFO"
        /*0018*/ 	.short	0x0002
        /*001a*/ 	.short	0x005a
        /*001c*/ 	.short	0x0082
	.zero		2


//--------------------- .nv.info                  --------------------------
	.section	.nv.info,"",@"SHT_CUDA_INFO"
	.align	4


	//----- nvinfo : EIATTR_REGCOUNT
	.align		4
        /*0000*/ 	.byte	0x04, 0x2f
        /*0002*/ 	.short	(.L_12 - .L_11)
	.align		4
.L_11:
        /*0004*/ 	.word	index@(_ZN7cutlass13device_kernelINS_4gemm6kernel13GemmUniversalIN4cute5tupleIJiiiiEEENS1_10collective13CollectiveMmaINS1_37MainloopSm90TmaGmmaWarpSpecializedFP8ILi27ENS5_IJNS4_1CILi2EEENSA_ILi1EEESC_EEENS1_35KernelTmaWarpSpecializedCooperativeEEENS5_IJNSA_ILi256EEENSA_ILi8EEENSA_ILi32EEEEEENS_12float_e4m3_tENS5_IJlSC_lEEESK_SL_NS4_8TiledMMAINS4_8MMA_AtomIJNS4_4SM904GMMA29MMA_64x8x32_F32E4M3E4M3_SS_TNILNSP_7ScaleInE1ELSR_1EEEEEENS4_6LayoutISD_NS5_IJSC_NSA_ILi0EEESV_EEEEENS5_IJNS4_10UnderscoreESY_SY_EEEEENS4_13SM90_TMA_LOADENS4_14ComposedLayoutINS4_7SwizzleILi1ELi4ELi3EEENS4_18smem_ptr_flag_bitsILi8EEENSU_INS5_IJSH_SI_EEENS5_IJSI_SC_EEEEEEEvNS4_8identityENS4_23SM90_TMA_LOAD_MULTICASTES1A_vS1B_EENS_8epilogue10collective6detail29Sm90TmaWarpSpecializedAdapterINS1F_15DefaultEpilogueISK_SL_SL_NS1E_6thread17LinearCombinationISK_Li1EffLNS1J_9ScaleType4KindE0ELNS_15FloatRoundStyleE2ESK_EENS1_15EpilogueDefaultEEEEEvvEEEEvNT_6ParamsE)
        /*0008*/ 	.word	0x000000a8


	//----- nvinfo : EIATTR_FRAME_SIZE
	.align		4
.L_12:
        /*000c*/ 	.byte	0x04, 0x11
        /*000e*/ 	.short	(.L_14 - .L_13)
	.align		4
.L_13:
        /*0010*/ 	.word	index@(_ZN7cutlass13device_kernelINS_4gemm6kernel13GemmUniversalIN4cute5tupleIJiiiiEEENS1_10collective13CollectiveMmaINS1_37MainloopSm90TmaGmmaWarpSpecializedFP8ILi27ENS5_IJNS4_1CILi2EEENSA_ILi1EEESC_EEENS1_35KernelTmaWarpSpecializedCooperativeEEENS5_IJNSA_ILi256EEENSA_ILi8EEENSA_ILi32EEEEEENS_12float_e4m3_tENS5_IJlSC_lEEESK_SL_NS4_8TiledMMAINS4_8MMA_AtomIJNS4_4SM904GMMA29MMA_64x8x32_F32E4M3E4M3_SS_TNILNSP_7ScaleInE1ELSR_1EEEEEENS4_6LayoutISD_NS5_IJSC_NSA_ILi0EEESV_EEEEENS5_IJNS4_10UnderscoreESY_SY_EEEEENS4_13SM90_TMA_LOADENS4_14ComposedLayoutINS4_7SwizzleILi1ELi4ELi3EEENS4_18smem_ptr_flag_bitsILi8EEENSU_INS5_IJSH_SI_EEENS5_IJSI_SC_EEEEEEEvNS4_8identityENS4_23SM90_TMA_LOAD_MULTICASTES1A_vS1B_EENS_8epilogue10collective6detail29Sm90TmaWarpSpecializedAdapterINS1F_15DefaultEpilogueISK_SL_SL_NS1E_6thread17LinearCombinationISK_Li1EffLNS1J_9ScaleType4KindE0ELNS_15FloatRoundStyleE2ESK_EENS1_15EpilogueDefaultEEEEEvvEEEEvNT_6ParamsE)
        /*0014*/ 	.word	0x00000000


	//----- nvinfo : EIATTR_MIN_STACK_SIZE
	.align		4
.L_14:
        /*0018*/ 	.byte	0x04, 0x12
        /*001a*/ 	.short	(.L_16 - .L_15)
	.align		4
.L_15:
        /*001c*/ 	.word	index@(_ZN7cutlass13device_kernelINS_4gemm6kernel13GemmUniversalIN4cute5tupleIJiiiiEEENS1_10collective13CollectiveMmaINS1_37MainloopSm90TmaGmmaWarpSpecializedFP8ILi27ENS5_IJNS4_1CILi2EEENSA_ILi1EEESC_EEENS1_35KernelTmaWarpSpecializedCooperativeEEENS5_IJNSA_ILi256EEENSA_ILi8EEENSA_ILi32EEEEEENS_12float_e4m3_tENS5_IJlSC_lEEESK_SL_NS4_8TiledMMAINS4_8MMA_AtomIJNS4_4SM904GMMA29MMA_64x8x32_F32E4M3E4M3_SS_TNILNSP_7ScaleInE1ELSR_1EEEEEENS4_6LayoutISD_NS5_IJSC_NSA_ILi0EEESV_EEEEENS5_IJNS4_10UnderscoreESY_SY_EEEEENS4_13SM90_TMA_LOADENS4_14ComposedLayoutINS4_7SwizzleILi1ELi4ELi3EEENS4_18smem_ptr_flag_bitsILi8EEENSU_INS5_IJSH_SI_EEENS5_IJSI_SC_EEEEEEEvNS4_8identityENS4_23SM90_TMA_LOAD_MULTICASTES1A_vS1B_EENS_8epilogue10collective6detail29Sm90TmaWarpSpecializedAdapterINS1F_15DefaultEpilogueISK_SL_SL_NS1E_6thread17LinearCombinationISK_Li1EffLNS1J_9ScaleType4KindE0ELNS_15FloatRoundStyleE2ESK_EENS1_15EpilogueDefaultEEEEEvvEEEEvNT_6ParamsE)
        /*0020*/ 	.word	0x00000000
.L_16:


//--------------------- .nv.compat                --------------------------
	.section	.nv.compat,"",@"SHT_CUDA_COMPAT_INFO"
	.align	4
        /*0000*/ 	.byte	0x02, 0x09, 0x01, 0x00, 0x02, 0x02, 0x04, 0x00, 0x02, 0x05, 0x05, 0x00, 0x03, 0x07, 0x01, 0x01
        /*0010*/ 	.byte	0x02, 0x03, 0x01, 0x00, 0x02, 0x06, 0x01, 0x00, 0x04, 0x0b, 0x08, 0x00, 0x00, 0x00, 0x00, 0x00
        /*0020*/ 	.byte	0x00, 0x00, 0x00, 0x00


//--------------------- .nv.info._ZN7cutlass13device_kernelINS_4gemm6kernel13GemmUniversalIN4cute5tupleIJiiiiEEENS1_10collective13CollectiveMmaINS1_37MainloopSm90TmaGmmaWarpSpecializedFP8ILi27ENS5_IJNS4_1CILi2EEENSA_ILi1EEESC_EEENS1_35KernelTmaWarpSpecializedCooperativeEEENS5_IJNSA_ILi256EEENSA_ILi8EEENSA_ILi32EEEEEENS_12float_e4m3_tENS5_IJlSC_lEEESK_SL_NS4_8TiledMMAINS4_8MMA_AtomIJNS4_4SM904GMMA29MMA_64x8x32_F32E4M3E4M3_SS_TNILNSP_7ScaleInE1ELSR_1EEEEEENS4_6LayoutISD_NS5_IJSC_NSA_ILi0EEESV_EEEEENS5_IJNS4_10UnderscoreESY_SY_EEEEENS4_13SM90_TMA_LOADENS4_14ComposedLayoutINS4_7SwizzleILi1ELi4ELi3EEENS4_18smem_ptr_flag_bitsILi8EEENSU_INS5_IJSH_SI_EEENS5_IJSI_SC_EEEEEEEvNS4_8identityENS4_23SM90_TMA_LOAD_MULTICASTES1A_vS1B_EENS_8epilogue10collective6detail29Sm90TmaWarpSpecializedAdapterINS1F_15DefaultEpilogueISK_SL_SL_NS1E_6thread17LinearCombinationISK_Li1EffLNS1J_9ScaleType4KindE0ELNS_15FloatRoundStyleE2ESK_EENS1_15EpilogueDefaultEEEEEvvEEEEvNT_6ParamsE --------------------------
	.section	.nv.info._ZN7cutlass13device_kernelINS_4gemm6kernel13GemmUniversalIN4cute5tupleIJiiiiEEENS1_10collective13CollectiveMmaINS1_37MainloopSm90TmaGmmaWarpSpecializedFP8ILi27ENS5_IJNS4_1CILi2EEENSA_ILi1EEESC_EEENS1_35KernelTmaWarpSpecializedCooperativeEEENS5_IJNSA_ILi256EEENSA_ILi8EEENSA_ILi32EEEEEENS_12float_e4m3_tENS5_IJlSC_lEEESK_SL_NS4_8TiledMMAINS4_8MMA_AtomIJNS4_4SM904GMMA29MMA_64x8x32_F32E4M3E4M3_SS_TNILNSP_7ScaleInE1ELSR_1EEEEEENS4_6LayoutISD_NS5_IJSC_NSA_ILi0EEESV_EEEEENS5_IJNS4_10UnderscoreESY_SY_EEEEENS4_13SM90_TMA_LOADENS4_14ComposedLayoutINS4_7SwizzleILi1ELi4ELi3EEENS4_18smem_ptr_flag_bitsILi8EEENSU_INS5_IJSH_SI_EEENS5_IJSI_SC_EEEEEEEvNS4_8identityENS4_23SM90_TMA_LOAD_MULTICASTES1A_vS1B_EENS_8epilogue10collective6detail29Sm90TmaWarpSpecializedAdapterINS1F_15DefaultEpilogueISK_SL_SL_NS1E_6thread17LinearCombinationISK_Li1EffLNS1J_9ScaleType4KindE0ELNS_15FloatRoundStyleE2ESK_EENS1_15EpilogueDefaultEEEEEvvEEEEvNT_6ParamsE,"",@"SHT_CUDA_INFO"
	.sectionflags	@""
	.align	4


	//----- nvinfo : EIATTR_CUDA_API_VERSION
	.align		4
        /*0000*/ 	.byte	0x04, 0x37
        /*0002*/ 	.short	(.L_18 - .L_17)
.L_17:
        /*0004*/ 	.word	0x00000082


	//----- nvinfo : EIATTR_KPARAM_INFO
	.align		4
.L_18:
        /*0008*/ 	.byte	0x04, 0x17
        /*000a*/ 	.short	(.L_20 - .L_19)
.L_19:
        /*000c*/ 	.word	0x00000000
        /*0010*/ 	.short	0x0000
        /*0012*/ 	.short	0x0070
        /*0014*/ 	.byte	0x00, 0xf0, 0x01, 0x10


	//----- nvinfo : EIATTR_SPARSE_MMA_MASK
	.align		4
.L_20:
        /*0018*/ 	.byte	0x03, 0x50
        /*001a*/ 	.short	0x0000


	//----- nvinfo : EIATTR_MAXREG_COUNT
	.align		4
        /*001c*/ 	.byte	0x03, 0x1b
        /*001e*/ 	.short	0x00a8


	//----- nvinfo : EIATTR_NUM_BARRIERS
	.align		4
        /*0020*/ 	.byte	0x02, 0x4c
        /*0022*/ 	.byte	0x01
	.zero		1


	//----- nvinfo : EIATTR_MERCURY_ISA_VERSION
	.align		4
        /*0024*/ 	.byte	0x03, 0x5f
        /*0026*/ 	.short	0x0101


	//----- nvinfo : EIATTR_INT_WARP_WIDE_INSTR_OFFSETS
	.align		4
        /*0028*/ 	.byte	0x04, 0x31
        /*002a*/ 	.short	(.L_22 - .L_21)


	//   ....[0]....
.L_21:
        /*002c*/ 	.word	0x000007b0


	//   ....[1]....
        /*0030*/ 	.word	0x000007e0


	//   ....[2]....
        /*0034*/ 	.word	0x00000980


	//----- nvinfo : EIATTR_COOP_GROUP_MASK_REGIDS
	.align		4
.L_22:
        /*0038*/ 	.byte	0x04, 0x29
        /*003a*/ 	.short	(.L_24 - .L_23)


	//   ....[0]....
.L_23:
        /*003c*/ 	.word	0xffffffff


	//   ....[1]....
        /*0040*/ 	.word	0xffffffff


	//   ....[2]....
        /*0044*/ 	.word	0xffffffff


	//   ....[3]....
        /*0048*/ 	.word	0xffffffff


	//   ....[4]....
        /*004c*/ 	.word	0xffffffff


	//   ....[5]....
        /*0050*/ 	.word	0xffffffff


	//----- nvinfo : EIATTR_COOP_GROUP_INSTR_OFFSETS
	.align		4
.L_24:
        /*0054*/ 	.byte	0x04, 0x28
        /*0056*/ 	.short	(.L_26 - .L_25)


	//   ....[0]....
.L_25:
        /*0058*/ 	.word	0x00000060


	//   ....[1]....
        /*005c*/ 	.word	0x00000070


	//   ....[2]....
        /*0060*/ 	.word	0x00000130


	//   ....[3]....
        /*0064*/ 	.word	0x000005e0


	//   ....[4]....
        /*0068*/ 	.word	0x00000b00


	//   ....[5]....
        /*006c*/ 	.word	0x00001580


	//----- nvinfo : EIATTR_REG_RECONFIG
	.align		4
.L_26:
        /*0070*/ 	.byte	0x01, 0x54
	.zero		2


	//----- nvinfo : EIATTR_MBARRIER_INSTR_OFFSETS
	.align		4
        /*0074*/ 	.byte	0x04, 0x39
        /*0076*/ 	.short	(.L_28 - .L_27)


	//   ....[0]....
.L_27:
        /*0078*/ 	.word	0x00000250
        /*007c*/ 	.word	0x000000ff
        /*0080*/ 	.word	0x00000000
        /*0084*/ 	.short	0x0100
        /*0086*/ 	.byte	0x08
	.zero		1


	//   ....[1]....
        /*0088*/ 	.word	0x00000260
        /*008c*/ 	.word	0x000000ff
        /*0090*/ 	.word	0x000000d8
        /*0094*/ 	.short	0x0100
        /*0096*/ 	.byte	0x08
	.zero		1


	//   ....[2]....
        /*0098*/ 	.word	0x00000270
        /*009c*/ 	.word	0x000000ff
        /*00a0*/ 	.word	0x00000008
        /*00a4*/ 	.short	0x0100
        /*00a6*/ 	.byte	0x08
	.zero		1


	//   ....[3]....
        /*00a8*/ 	.word	0x00000280
        /*00ac*/ 	.word	0x000000ff
        /*00b0*/ 	.word	0x000000e0
        /*00b4*/ 	.short	0x0100
        /*00b6*/ 	.byte	0x08
	.zero		1


	//   ....[4]....
        /*00b8*/ 	.word	0x00000290
        /*00bc*/ 	.word	0x000000ff
        /*00c0*/ 	.word	0x00000010
        /*00c4*/ 	.short	0x0100
        /*00c6*/ 	.byte	0x08
	.zero		1


	//   ....[5]....
        /*00c8*/ 	.word	0x000002a0
        /*00cc*/ 	.word	0x000000ff
        /*00d0*/ 	.word	0x000000e8
        /*00d4*/ 	.short	0x0100
        /*00d6*/ 	.byte	0x08
	.zero		1


	//   ....[6]....
        /*00d8*/ 	.word	0x000002b0
        /*00dc*/ 	.word	0x000000ff
        /*00e0*/ 	.word	0x00000018
        /*00e4*/ 	.short	0x0100
        /*00e6*/ 	.byte	0x08
	.zero		1


	//   ....[7]....
        /*00e8*/ 	.word	0x000002c0
        /*00ec*/ 	.word	0x000000ff
        /*00f0*/ 	.word	0x000000f0
        /*00f4*/ 	.short	0x0100
        /*00f6*/ 	.byte	0x08
	.zero		1


	//   ....[8]....
        /*00f8*/ 	.word	0x000002d0
        /*00fc*/ 	.word	0x000000ff
        /*0100*/ 	.word	0x00000020
        /*0104*/ 	.short	0x0100
        /*0106*/ 	.byte	0x08
	.zero		1


	//   ....[9]....
        /*0108*/ 	.word	0x000002e0
        /*010c*/ 	.word	0x000000ff
        /*0110*/ 	.word	0x000000f8
        /*0114*/ 	.short	0x0100
        /*0116*/ 	.byte	0x08
	.zero		1


	//   ....[10]....
        /*0118*/ 	.word	0x000002f0
        /*011c*/ 	.word	0x000000ff
        /*0120*/ 	.word	0x00000028
        /*0124*/ 	.short	0x0100
        /*0126*/ 	.byte	0x08
	.zero		1


	//   ....[11]....
        /*0128*/ 	.word	0x00000300
        /*012c*/ 	.word	0x000000ff
        /*0130*/ 	.word	0x00000100
        /*0134*/ 	.short	0x0100
        /*0136*/ 	.byte	0x08
	.zero		1


	//   ....[12]....
        /*0138*/ 	.word	0x00000310
        /*013c*/ 	.word	0x000000ff
        /*0140*/ 	.word	0x00000030
        /*0144*/ 	.short	0x0100
        /*0146*/ 	.byte	0x08
	.zero		1


	//   ....[13]....
        /*0148*/ 	.word	0x00000320
        /*014c*/ 	.word	0x000000ff
        /*0150*/ 	.word	0x00000108
        /*0154*/ 	.short	0x0100
        /*0156*/ 	.byte	0x08
	.zero		1


	//   ....[14]....
        /*0158*/ 	.word	0x00000330
        /*015c*/ 	.word	0x000000ff
        /*0160*/ 	.word	0x00000038
        /*0164*/ 	.short	0x0100
        /*0166*/ 	.byte	0x08
	.zero		1


	//   ....[15]....
        /*0168*/ 	.word	0x00000340
        /*016c*/ 	.word	0x000000ff
        /*0170*/ 	.word	0x00000110
        /*0174*/ 	.short	0x0100
        /*0176*/ 	.byte	0x08
	.zero		1


	//   ....[16]....
        /*0178*/ 	.word	0x00000350
        /*017c*/ 	.word	0x000000ff
        /*0180*/ 	.word	0x00000040
        /*0184*/ 	.short	0x0100
        /*0186*/ 	.byte	0x08
	.zero		1


	//   ....[17]....
        /*0188*/ 	.word	0x00000360
        /*018c*/ 	.word	0x000000ff
        /*0190*/ 	.word	0x00000118
        /*0194*/ 	.short	0x0100
        /*0196*/ 	.byte	0x08
	.zero		1


	//   ....[18]....
        /*0198*/ 	.word	0x00000370
        /*019c*/ 	.word	0x000000ff
        /*01a0*/ 	.word	0x00000048
        /*01a4*/ 	.short	0x0100
        /*01a6*/ 	.byte	0x08
	.zero		1


	//   ....[19]....
        /*01a8*/ 	.word	0x00000380
        /*01ac*/ 	.word	0x000000ff
        /*01b0*/ 	.word	0x00000120
        /*01b4*/ 	.short	0x0100
        /*01b6*/ 	.byte	0x08
	.zero		1


	//   ....[20]....
        /*01b8*/ 	.word	0x00000390
        /*01bc*/ 	.word	0x000000ff
        /*01c0*/ 	.word	0x00000050
        /*01c4*/ 	.short	0x0100
        /*01c6*/ 	.byte	0x08
	.zero		1


	//   ....[21]....
        /*01c8*/ 	.word	0x000003a0
        /*01cc*/ 	.word	0x000000ff
        /*01d0*/ 	.word	0x00000128
        /*01d4*/ 	.short	0x0100
        /*01d6*/ 	.byte	0x08
	.zero		1


	//   ....[22]....
        /*01d8*/ 	.word	0x000003b0
        /*01dc*/ 	.word	0x000000ff
        /*01e0*/ 	.word	0x00000058
        /*01e4*/ 	.short	0x0100
        /*01e6*/ 	.byte	0x08
	.zero		1


	//   ....[23]....
        /*01e8*/ 	.word	0x000003c0
        /*01ec*/ 	.word	0x000000ff
        /*01f0*/ 	.word	0x00000130
        /*01f4*/ 	.short	0x0100
        /*01f6*/ 	.byte	0x08
	.zero		1


	//   ....[24]....
        /*01f8*/ 	.word	0x000003d0
        /*01fc*/ 	.word	0x000000ff
        /*0200*/ 	.word	0x00000060
        /*0204*/ 	.short	0x0100
        /*0206*/ 	.byte	0x08
	.zero		1


	//   ....[25]....
        /*0208*/ 	.word	0x000003e0
        /*020c*/ 	.word	0x000000ff
        /*0210*/ 	.word	0x00000138
        /*0214*/ 	.short	0x0100
        /*0216*/ 	.byte	0x08
	.zero		1


	//   ....[26]....
        /*0218*/ 	.word	0x000003f0
        /*021c*/ 	.word	0x000000ff
        /*0220*/ 	.word	0x00000068
        /*0224*/ 	.short	0x0100
        /*0226*/ 	.byte	0x08
	.zero		1


	//   ....[27]....
        /*0228*/ 	.word	0x00000400
        /*022c*/ 	.word	0x000000ff
        /*0230*/ 	.word	0x00000140
        /*0234*/ 	.short	0x0100
        /*0236*/ 	.byte	0x08
	.zero		1


	//   ....[28]....
        /*0238*/ 	.word	0x00000410
        /*023c*/ 	.word	0x000000ff
        /*0240*/ 	.word	0x00000070
        /*0244*/ 	.short	0x0100
        /*0246*/ 	.byte	0x08
	.zero		1


	//   ....[29]....
        /*0248*/ 	.word	0x00000420
        /*024c*/ 	.word	0x000000ff
        /*0250*/ 	.word	0x00000148
        /*0254*/ 	.short	0x0100
        /*0256*/ 	.byte	0x08
	.zero		1


	//   ....[30]....
        /*0258*/ 	.word	0x00000430
        /*025c*/ 	.word	0x000000ff
        /*0260*/ 	.word	0x00000078
        /*0264*/ 	.short	0x0100
        /*0266*/ 	.byte	0x08
	.zero		1


	//   ....[31]....
        /*0268*/ 	.word	0x00000440
        /*026c*/ 	.word	0x000000ff
        /*0270*/ 	.word	0x00000150
        /*0274*/ 	.short	0x0100
        /*0276*/ 	.byte	0x08
	.zero		1


	//   ....[32]....
        /*0278*/ 	.word	0x00000450
        /*027c*/ 	.word	0x000000ff
        /*0280*/ 	.word	0x00000080
        /*0284*/ 	.short	0x0100
        /*0286*/ 	.byte	0x08
	.zero		1


	//   ....[33]....
        /*0288*/ 	.word	0x00000460
        /*028c*/ 	.word	0x000000ff
        /*0290*/ 	.word	0x00000158
        /*0294*/ 	.short	0x0100
        /*0296*/ 	.byte	0x08
	.zero		1


	//   ....[34]....
        /*0298*/ 	.word	0x00000470
        /*029c*/ 	.word	0x000000ff
        /*02a0*/ 	.word	0x00000088
        /*02a4*/ 	.short	0x0100
        /*02a6*/ 	.byte	0x08
	.zero		1


	//   ....[35]....
        /*02a8*/ 	.word	0x00000480
        /*02ac*/ 	.word	0x000000ff
        /*02b0*/ 	.word	0x00000160
        /*02b4*/ 	.short	0x0100
        /*02b6*/ 	.byte	0x08
	.zero		1


	//   ....[36]....
        /*02b8*/ 	.word	0x00000490
        /*02bc*/ 	.word	0x000000ff
        /*02c0*/ 	.word	0x00000090
        /*02c4*/ 	.short	0x0100
        /*02c6*/ 	.byte	0x08
	.zero		1


	//   ....[37]....
        /*02c8*/ 	.word	0x000004a0
        /*02cc*/ 	.word	0x000000ff
        /*02d0*/ 	.word	0x00000168
        /*02d4*/ 	.short	0x0100
        /*02d6*/ 	.byte	0x08
	.zero		1


	//   ....[38]....
        /*02d8*/ 	.word	0x000004b0
        /*02dc*/ 	.word	0x000000ff
        /*02e0*/ 	.word	0x00000098
        /*02e4*/ 	.short	0x0100
        /*02e6*/ 	.byte	0x08
	.zero		1


	//   ....[39]....
        /*02e8*/ 	.word	0x000004c0
        /*02ec*/ 	.word	0x000000ff
        /*02f0*/ 	.word	0x00000170
        /*02f4*/ 	.short	0x0100
        /*02f6*/ 	.byte	0x08
	.zero		1


	//   ....[40]....
        /*02f8*/ 	.word	0x000004d0
        /*02fc*/ 	.word	0x000000ff
        /*0300*/ 	.word	0x000000a0
        /*0304*/ 	.short	0x0100
        /*0306*/ 	.byte	0x08
	.zero		1


	//   ....[41]....
        /*0308*/ 	.word	0x000004e0
        /*030c*/ 	.word	0x000000ff
        /*0310*/ 	.word	0x00000178
        /*0314*/ 	.short	0x0100
        /*0316*/ 	.byte	0x08
	.zero		1


	//   ....[42]....
        /*0318*/ 	.word	0x000004f0
        /*031c*/ 	.word	0x000000ff
        /*0320*/ 	.word	0x000000a8
        /*0324*/ 	.short	0x0100
        /*0326*/ 	.byte	0x08
	.zero		1


	//   ....[43]....
        /*0328*/ 	.word	0x00000500
        /*032c*/ 	.word	0x000000ff
        /*0330*/ 	.word	0x00000180
        /*0334*/ 	.short	0x0100
        /*0336*/ 	.byte	0x08
	.zero		1


	//   ....[44]....
        /*0338*/ 	.word	0x00000510
        /*033c*/ 	.word	0x000000ff
        /*0340*/ 	.word	0x000000b0
        /*0344*/ 	.short	0x0100
        /*0346*/ 	.byte	0x08
	.zero		1


	//   ....[45]....
        /*0348*/ 	.word	0x00000520
        /*034c*/ 	.word	0x000000ff
        /*0350*/ 	.word	0x00000188
        /*0354*/ 	.short	0x0100
        /*0356*/ 	.byte	0x08
	.zero		1


	//   ....[46]....
        /*0358*/ 	.word	0x00000530
        /*035c*/ 	.word	0x000000ff
        /*0360*/ 	.word	0x000000b8
        /*0364*/ 	.short	0x0100
        /*0366*/ 	.byte	0x08
	.zero		1


	//   ....[47]....
        /*0368*/ 	.word	0x00000540
        /*036c*/ 	.word	0x000000ff
        /*0370*/ 	.word	0x00000190
        /*0374*/ 	.short	0x0100
        /*0376*/ 	.byte	0x08
	.zero		1


	//   ....[48]....
        /*0378*/ 	.word	0x00000550
        /*037c*/ 	.word	0x000000ff
        /*0380*/ 	.word	0x000000c0
        /*0384*/ 	.short	0x0100
        /*0386*/ 	.byte	0x08
	.zero		1


	//   ....[49]....
        /*0388*/ 	.word	0x00000560
        /*038c*/ 	.word	0x000000ff
        /*0390*/ 	.word	0x00000198
        /*0394*/ 	.short	0x0100
        /*0396*/ 	.byte	0x08
	.zero		1


	//   ....[50]....
        /*0398*/ 	.word	0x00000570
        /*039c*/ 	.word	0x000000ff
        /*03a0*/ 	.word	0x000000c8
        /*03a4*/ 	.short	0x0100
        /*03a6*/ 	.byte	0x08
	.zero		1


	//   ....[51]....
        /*03a8*/ 	.word	0x00000580
        /*03ac*/ 	.word	0x000000ff
        /*03b0*/ 	.word	0x000001a0
        /*03b4*/ 	.short	0x0100
        /*03b6*/ 	.byte	0x08
	.zero		1


	//   ....[52]....
        /*03b8*/ 	.word	0x00000590
        /*03bc*/ 	.word	0x000000ff
        /*03c0*/ 	.word	0x000000d0
        /*03c4*/ 	.short	0x0100
        /*03c6*/ 	.byte	0x08
	.zero		1


	//   ....[53]....
        /*03c8*/ 	.word	0x000005a0
        /*03cc*/ 	.word	0x000000ff
        /*03d0*/ 	.word	0x000001a8
        /*03d4*/ 	.short	0x0100
        /*03d6*/ 	.byte	0x08
	.zero		1


	//   ....[54]....
        /*03d8*/ 	.word	0x00000a10
        /*03dc*/ 	.word	0x000000ff
        /*03e0*/ 	.word	0x000001c0
        /*03e4*/ 	.short	0x0100
        /*03e6*/ 	.byte	0x06
	.zero		1


	//   ....[55]....
        /*03e8*/ 	.word	0x00000aa0
        /*03ec*/ 	.word	0x000000ff
        /*03f0*/ 	.word	0x000001c8
        /*03f4*/ 	.short	0x0100
        /*03f6*/ 	.byte	0x06
	.zero		1


	//   ....[56]....
        /*03f8*/ 	.word	0x00001730
        /*03fc*/ 	.word	0x000000ff
        /*0400*/ 	.word	0x00000000
        /*0404*/ 	.short	0x010a
        /*0406*/ 	.byte	0x06
	.zero		1


	//   ....[57]....
        /*0408*/ 	.word	0x00001770
        /*040c*/ 	.word	0x000000ff
        /*0410*/ 	.word	0x00000000
        /*0414*/ 	.short	0x010a
        /*0416*/ 	.byte	0x06
	.zero		1


	//   ....[58]....
        /*0418*/ 	.word	0x00001b50
        /*041c*/ 	.word	0x000000ff
        /*0420*/ 	.word	0x00000000
        /*0424*/ 	.short	0x010a
        /*0426*/ 	.byte	0x0c
	.zero		1


	//   ....[59]....
        /*0428*/ 	.word	0x00001b90
        /*042c*/ 	.word	0x000000ff
        /*0430*/ 	.word	0x00000000
        /*0434*/ 	.short	0x010a
        /*0436*/ 	.byte	0x0c
	.zero		1


	//   ....[60]....
        /*0438*/ 	.word	0x00001e30
        /*043c*/ 	.word	0x0000000c
        /*0440*/ 	.word	0x00000000
        /*0444*/ 	.short	0x0101
        /*0446*/ 	.byte	0x3f
	.zero		1


	//   ....[61]....
        /*0448*/ 	.word	0x00002170
        /*044c*/ 	.word	0x0000000a
        /*0450*/ 	.word	0x00000000
        /*0454*/ 	.short	0x0101
        /*0456*/ 	.byte	0x3f
	.zero		1


	//   ....[62]....
        /*0458*/ 	.word	0x000040c0
        /*045c*/ 	.word	0x00000015
        /*0460*/ 	.word	0x000000d8
        /*0464*/ 	.short	0x010a
        /*0466*/ 	.byte	0x3f
	.zero		1


	//   ....[63]....
        /*0468*/ 	.word	0x000044b0
        /*046c*/ 	.word	0x00000004
        /*0470*/ 	.word	0x000001c8
        /*0474*/ 	.short	0x0101
        /*0476*/ 	.byte	0x3f
	.zero		1


	//   ....[64]....
        /*0478*/ 	.word	0x00004bc0
        /*047c*/ 	.word	0x00000006
        /*0480*/ 	.word	0x00000000
        /*0484*/ 	.short	0x010a
        /*0486*/ 	.byte	0x3f
	.zero		1


	//   ....[65]....
        /*0488*/ 	.word	0x00004c40
        /*048c*/ 	.word	0x00000007
        /*0490*/ 	.word	0x00000000
        /*0494*/ 	.short	0x010a
        /*0496*/ 	.byte	0x3f
	.zero		1


	//   ....[66]....
        /*0498*/ 	.word	0x00004cd0
        /*049c*/ 	.word	0x00000006
        /*04a0*/ 	.word	0x00000000
        /*04a4*/ 	.short	0x010a
        /*04a6*/ 	.byte	0x3f
	.zero		1


	//   ....[67]....
        /*04a8*/ 	.word	0x00004d60
        /*04ac*/ 	.word	0x00000009
        /*04b0*/ 	.word	0x00000000
        /*04b4*/ 	.short	0x010a
        /*04b6*/ 	.byte	0x3f
	.zero		1


	//   ....[68]....
        /*04b8*/ 	.word	0x00004df0
        /*04bc*/ 	.word	0x00000006
        /*04c0*/ 	.word	0x00000000
        /*04c4*/ 	.short	0x010a
        /*04c6*/ 	.byte	0x3f
	.zero		1


	//   ....[69]....
        /*04c8*/ 	.word	0x00004e80
        /*04cc*/ 	.word	0x00000009
        /*04d0*/ 	.word	0x00000000
        /*04d4*/ 	.short	0x010a
        /*04d6*/ 	.byte	0x3f
	.zero		1


	//   ....[70]....
        /*04d8*/ 	.word	0x00004f10
        /*04dc*/ 	.word	0x00000006
        /*04e0*/ 	.word	0x00000000
        /*04e4*/ 	.short	0x010a
        /*04e6*/ 	.byte	0x3f
	.zero		1


	//   ....[71]....
        /*04e8*/ 	.word	0x00004fa0
        /*04ec*/ 	.word	0x00000009
        /*04f0*/ 	.word	0x00000000
        /*04f4*/ 	.short	0x010a
        /*04f6*/ 	.byte	0x3f
	.zero		1


	//   ....[72]....
        /*04f8*/ 	.word	0x00005030
        /*04fc*/ 	.word	0x00000006
        /*0500*/ 	.word	0x00000000
        /*0504*/ 	.short	0x010a
        /*0506*/ 	.byte	0x3f
	.zero		1


	//   ....[73]....
        /*0508*/ 	.word	0x000050c0
        /*050c*/ 	.word	0x00000009
        /*0510*/ 	.word	0x00000000
        /*0514*/ 	.short	0x010a
        /*0516*/ 	.byte	0x3f
	.zero		1


	//   ....[74]....
        /*0518*/ 	.word	0x00005150
        /*051c*/ 	.word	0x00000006
        /*0520*/ 	.word	0x00000000
        /*0524*/ 	.short	0x010a
        /*0526*/ 	.byte	0x3f
	.zero		1


	//   ....[75]....
        /*0528*/ 	.word	0x000051e0
        /*052c*/ 	.word	0x00000009
        /*0530*/ 	.word	0x00000000
        /*0534*/ 	.short	0x010a
        /*0536*/ 	.byte	0x3f
	.zero		1


	//   ....[76]....
        /*0538*/ 	.word	0x00005270
        /*053c*/ 	.word	0x00000006
        /*0540*/ 	.word	0x00000000
        /*0544*/ 	.short	0x010a
        /*0546*/ 	.byte	0x3f
	.zero		1


	//   ....[77]....
        /*0548*/ 	.word	0x00005300
        /*054c*/ 	.word	0x00000009
        /*0550*/ 	.word	0x00000000
        /*0554*/ 	.short	0x010a
        /*0556*/ 	.byte	0x3f
	.zero		1


	//   ....[78]....
        /*0558*/ 	.word	0x00005390
        /*055c*/ 	.word	0x00000006
        /*0560*/ 	.word	0x00000000
        /*0564*/ 	.short	0x010a
        /*0566*/ 	.byte	0x3f
	.zero		1


	//   ....[79]....
        /*0568*/ 	.word	0x00005420
        /*056c*/ 	.word	0x00000009
        /*0570*/ 	.word	0x00000000
        /*0574*/ 	.short	0x010a
        /*0576*/ 	.byte	0x3f
	.zero		1


	//   ....[80]....
        /*0578*/ 	.word	0x000054b0
        /*057c*/ 	.word	0x00000006
        /*0580*/ 	.word	0x00000000
        /*0584*/ 	.short	0x010a
        /*0586*/ 	.byte	0x3f
	.zero		1


	//   ....[81]....
        /*0588*/ 	.word	0x00005540
        /*058c*/ 	.word	0x00000009
        /*0590*/ 	.word	0x00000000
        /*0594*/ 	.short	0x010a
        /*0596*/ 	.byte	0x3f
	.zero		1


	//   ....[82]....
        /*0598*/ 	.word	0x000055d0
        /*059c*/ 	.word	0x00000006
        /*05a0*/ 	.word	0x00000000
        /*05a4*/ 	.short	0x010a
        /*05a6*/ 	.byte	0x3f
	.zero		1


	//   ....[83]....
        /*05a8*/ 	.word	0x00005660
        /*05ac*/ 	.word	0x00000009
        /*05b0*/ 	.word	0x00000000
        /*05b4*/ 	.short	0x010a
        /*05b6*/ 	.byte	0x3f
	.zero		1


	//   ....[84]....
        /*05b8*/ 	.word	0x000056f0
        /*05bc*/ 	.word	0x00000006
        /*05c0*/ 	.word	0x00000000
        /*05c4*/ 	.short	0x010a
        /*05c6*/ 	.byte	0x3f
	.zero		1


	//   ....[85]....
        /*05c8*/ 	.word	0x00005780
        /*05cc*/ 	.word	0x00000009
        /*05d0*/ 	.word	0x00000000
        /*05d4*/ 	.short	0x010a
        /*05d6*/ 	.byte	0x3f
	.zero		1


	//   ....[86]....
        /*05d8*/ 	.word	0x00005810
        /*05dc*/ 	.word	0x00000006
        /*05e0*/ 	.word	0x00000000
        /*05e4*/ 	.short	0x010a
        /*05e6*/ 	.byte	0x3f
	.zero		1


	//   ....[87]....
        /*05e8*/ 	.word	0x000058a0
        /*05ec*/ 	.word	0x00000009
        /*05f0*/ 	.word	0x00000000
        /*05f4*/ 	.short	0x010a
        /*05f6*/ 	.byte	0x3f
	.zero		1


	//   ....[88]....
        /*05f8*/ 	.word	0x00005930
        /*05fc*/ 	.word	0x0000000a
        /*0600*/ 	.word	0x00000000
        /*0604*/ 	.short	0x010a
        /*0606*/ 	.byte	0x3f
	.zero		1


	//   ....[89]....
        /*0608*/ 	.word	0x000059c0
        /*060c*/ 	.word	0x0000000b
        /*0610*/ 	.word	0x00000000
        /*0614*/ 	.short	0x010a
        /*0616*/ 	.byte	0x3f
	.zero		1


	//   ....[90]....
        /*0618*/ 	.word	0x00005a50
        /*061c*/ 	.word	0x00000003
        /*0620*/ 	.word	0x00000000
        /*0624*/ 	.short	0x010a
        /*0626*/ 	.byte	0x3f
	.zero		1


	//   ....[91]....
        /*0628*/ 	.word	0x00005ac0
        /*062c*/ 	.word	0x0000000a
        /*0630*/ 	.word	0x00000000
        /*0634*/ 	.short	0x010a
        /*0636*/ 	.byte	0x3f
	.zero		1


	//   ....[92]....
        /*0638*/ 	.word	0x00005b20
        /*063c*/ 	.word	0x0000000d
        /*0640*/ 	.word	0x00000000
        /*0644*/ 	.short	0x010a
        /*0646*/ 	.byte	0x3f
	.zero		1


	//   ....[93]....
        /*0648*/ 	.word	0x00005bf0
        /*064c*/ 	.word	0x00000015
        /*0650*/ 	.word	0x000000d8
        /*0654*/ 	.short	0x010a
        /*0656*/ 	.byte	0x3f
	.zero		1


	//   ....[94]....
        /*0658*/ 	.word	0x00005cc0
        /*065c*/ 	.word	0x00000006
        /*0660*/ 	.word	0x00000000
        /*0664*/ 	.short	0x010a
        /*0666*/ 	.byte	0x3f
	.zero		1


	//   ....[95]....
        /*0668*/ 	.word	0x00005d10
        /*066c*/ 	.word	0x00000007
        /*0670*/ 	.word	0x00000000
        /*0674*/ 	.short	0x010a
        /*0676*/ 	.byte	0x3f
	.zero		1


	//   ....[96]....
        /*0678*/ 	.word	0x00005d60
        /*067c*/ 	.word	0x00000006
        /*0680*/ 	.word	0x00000000
        /*0684*/ 	.short	0x010a
        /*0686*/ 	.byte	0x3f
	.zero		1


	//   ....[97]....
        /*0688*/ 	.word	0x00005db0
        /*068c*/ 	.word	0x00000009
        /*0690*/ 	.word	0x00000000
        /*0694*/ 	.short	0x010a
        /*0696*/ 	.byte	0x3f
	.zero		1


	//   ....[98]....
        /*0698*/ 	.word	0x00005e00
        /*069c*/ 	.word	0x00000006
        /*06a0*/ 	.word	0x00000000
        /*06a4*/ 	.short	0x010a
        /*06a6*/ 	.byte	0x3f
	.zero		1


	//   ....[99]....
        /*06a8*/ 	.word	0x00005e50
        /*06ac*/ 	.word	0x00000009
        /*06b0*/ 	.word	0x00000000
        /*06b4*/ 	.short	0x010a
        /*06b6*/ 	.byte	0x3f
	.zero		1


	//   ....[100]....
        /*06b8*/ 	.word	0x00005ea0
        /*06bc*/ 	.word	0x00000006
        /*06c0*/ 	.word	0x00000000
        /*06c4*/ 	.short	0x010a
        /*06c6*/ 	.byte	0x3f
	.zero		1


	//   ....[101]....
        /*06c8*/ 	.word	0x00005ef0
        /*06cc*/ 	.word	0x00000009
        /*06d0*/ 	.word	0x00000000
        /*06d4*/ 	.short	0x010a
        /*06d6*/ 	.byte	0x3f
	.zero		1


	//   ....[102]....
        /*06d8*/ 	.word	0x00005f40
        /*06dc*/ 	.word	0x00000006
        /*06e0*/ 	.word	0x00000000
        /*06e4*/ 	.short	0x010a
        /*06e6*/ 	.byte	0x3f
	.zero		1


	//   ....[103]....
        /*06e8*/ 	.word	0x00005f90
        /*06ec*/ 	.word	0x00000009
        /*06f0*/ 	.word	0x00000000
        /*06f4*/ 	.short	0x010a
        /*06f6*/ 	.byte	0x3f
	.zero		1


	//   ....[104]....
        /*06f8*/ 	.word	0x00005fe0
        /*06fc*/ 	.word	0x00000006
        /*0700*/ 	.word	0x00000000
        /*0704*/ 	.short	0x010a
        /*0706*/ 	.byte	0x3f
	.zero		1


	//   ....[105]....
        /*0708*/ 	.word	0x00006030
        /*070c*/ 	.word	0x00000009
        /*0710*/ 	.word	0x00000000
        /*0714*/ 	.short	0x010a
        /*0716*/ 	.byte	0x3f
	.zero		1


	//   ....[106]....
        /*0718*/ 	.word	0x00006080
        /*071c*/ 	.word	0x00000006
        /*0720*/ 	.word	0x00000000
        /*0724*/ 	.short	0x010a
        /*0726*/ 	.byte	0x3f
	.zero		1


	//   ....[107]....
        /*0728*/ 	.word	0x000060d0
        /*072c*/ 	.word	0x00000009
        /*0730*/ 	.word	0x00000000
        /*0734*/ 	.short	0x010a
        /*0736*/ 	.byte	0x3f
	.zero		1


	//   ....[108]....
        /*0738*/ 	.word	0x00006120
        /*073c*/ 	.word	0x00000006
        /*0740*/ 	.word	0x00000000
        /*0744*/ 	.short	0x010a
        /*0746*/ 	.byte	0x3f
	.zero		1


	//   ....[109]....
        /*0748*/ 	.word	0x00006170
        /*074c*/ 	.word	0x00000009
        /*0750*/ 	.word	0x00000000
        /*0754*/ 	.short	0x010a
        /*0756*/ 	.byte	0x3f
	.zero		1


	//   ....[110]....
        /*0758*/ 	.word	0x000061c0
        /*075c*/ 	.word	0x00000006
        /*0760*/ 	.word	0x00000000
        /*0764*/ 	.short	0x010a
        /*0766*/ 	.byte	0x3f
	.zero		1


	//   ....[111]....
        /*0768*/ 	.word	0x00006210
        /*076c*/ 	.word	0x00000009
        /*0770*/ 	.word	0x00000000
        /*0774*/ 	.short	0x010a
        /*0776*/ 	.byte	0x3f
	.zero		1


	//   ....[112]....
        /*0778*/ 	.word	0x00006260
        /*077c*/ 	.word	0x00000006
        /*0780*/ 	.word	0x00000000
        /*0784*/ 	.short	0x010a
        /*0786*/ 	.byte	0x3f
	.zero		1


	//   ....[113]....
        /*0788*/ 	.word	0x000062b0
        /*078c*/ 	.word	0x00000009
        /*0790*/ 	.word	0x00000000
        /*0794*/ 	.short	0x010a
        /*0796*/ 	.byte	0x3f
	.zero		1


	//   ....[114]....
        /*0798*/ 	.word	0x00006300
        /*079c*/ 	.word	0x00000006
        /*07a0*/ 	.word	0x00000000
        /*07a4*/ 	.short	0x010a
        /*07a6*/ 	.byte	0x3f
	.zero		1


	//   ....[115]....
        /*07a8*/ 	.word	0x00006350
        /*07ac*/ 	.word	0x00000009
        /*07b0*/ 	.word	0x00000000
        /*07b4*/ 	.short	0x010a
        /*07b6*/ 	.byte	0x3f
	.zero		1


	//   ....[116]....
        /*07b8*/ 	.word	0x000063a0
        /*07bc*/ 	.word	0x00000006
        /*07c0*/ 	.word	0x00000000
        /*07c4*/ 	.short	0x010a
        /*07c6*/ 	.byte	0x3f
	.zero		1


	//   ....[117]....
        /*07c8*/ 	.word	0x000063f0
        /*07cc*/ 	.word	0x00000009
        /*07d0*/ 	.word	0x00000000
        /*07d4*/ 	.short	0x010a
        /*07d6*/ 	.byte	0x3f
	.zero		1


	//   ....[118]....
        /*07d8*/ 	.word	0x00006440
        /*07dc*/ 	.word	0x0000000a
        /*07e0*/ 	.word	0x00000000
        /*07e4*/ 	.short	0x010a
        /*07e6*/ 	.byte	0x3f
	.zero		1


	//   ....[119]....
        /*07e8*/ 	.word	0x00006490
        /*07ec*/ 	.word	0x0000000b
        /*07f0*/ 	.word	0x00000000
        /*07f4*/ 	.short	0x010a
        /*07f6*/ 	.byte	0x3f
	.zero		1


	//----- nvinfo : EIATTR_NUM_MBARRIERS
	.align		4
.L_28:
        /*07f8*/ 	.byte	0x03, 0x38
        /*07fa*/ 	.short	0x0038


	//----- nvinfo : EIATTR_EXIT_INSTR_OFFSETS
	.align		4
        /*07fc*/ 	.byte	0x04, 0x1c
        /*07fe*/ 	.short	(.L_30 - .L_29)


	//   ....[0]....
.L_29:
        /*0800*/ 	.word	0x00000c60


	//   ....[1]....
        /*0804*/ 	.word	0x00001450


	//   ....[2]....
        /*0808*/ 	.word	0x000037d0


	//   ....[3]....
        /*080c*/ 	.word	0x00003d30


	//   ....[4]....
        /*0810*/ 	.word	0x00005aa0


	//----- nvinfo : EIATTR_MAX_THREADS
	.align		4
.L_30:
        /*0814*/ 	.byte	0x04, 0x05
        /*0816*/ 	.short	(.L_32 - .L_31)
.L_31:
        /*0818*/ 	.word	0x00000180
        /*081c*/ 	.word	0x00000001
        /*0820*/ 	.word	0x00000001


	//----- nvinfo : EIATTR_CRS_STACK_SIZE
	.align		4
.L_32:
        /*0824*/ 	.byte	0x04, 0x1e
        /*0826*/ 	.short	(.L_34 - .L_33)
.L_33:
        /*0828*/ 	.word	0x00000000


	//----- nvinfo : EIATTR_CBANK_PARAM_SIZE
	.align		4
.L_34:
        /*082c*/ 	.byte	0x03, 0x19
        /*082e*/ 	.short	0x0470


	//----- nvinfo : EIATTR_PARAM_CBANK
	.align		4
        /*0830*/ 	.byte	0x04, 0x0a
        /*0832*/ 	.short	(.L_36 - .L_35)
	.align		4
.L_35:
        /*0834*/ 	.word	index@(.nv.constant0._ZN7cutlass13device_kernelINS_4gemm6kernel13GemmUniversalIN4cute5tupleIJiiiiEEENS1_10collective13CollectiveMmaINS1_37MainloopSm90TmaGmmaWarpSpecializedFP8ILi27ENS5_IJNS4_1CILi2EEENSA_ILi1EEESC_EEENS1_35KernelTmaWarpSpecializedCooperativeEEENS5_IJNSA_ILi256EEENSA_ILi8EEENSA_ILi32EEEEEENS_12float_e4m3_tENS5_IJlSC_lEEESK_SL_NS4_8TiledMMAINS4_8MMA_AtomIJNS4_4SM904GMMA29MMA_64x8x32_F32E4M3E4M3_SS_TNILNSP_7ScaleInE1ELSR_1EEEEEENS4_6LayoutISD_NS5_IJSC_NSA_ILi0EEESV_EEEEENS5_IJNS4_10UnderscoreESY_SY_EEEEENS4_13SM90_TMA_LOADENS4_14ComposedLayoutINS4_7SwizzleILi1ELi4ELi3EEENS4_18smem_ptr_flag_bitsILi8EEENSU_INS5_IJSH_SI_EEENS5_IJSI_SC_EEEEEEEvNS4_8identityENS4_23SM90_TMA_LOAD_MULTICASTES1A_vS1B_EENS_8epilogue10collective6detail29Sm90TmaWarpSpecializedAdapterINS1F_15DefaultEpilogueISK_SL_SL_NS1E_6thread17LinearCombinationISK_Li1EffLNS1J_9ScaleType4KindE0ELNS_15FloatRoundStyleE2ESK_EENS1_15EpilogueDefaultEEEEEvvEEEEvNT_6ParamsE)
        /*0838*/ 	.short	0x0210
        /*083a*/ 	.short	0x0470


	//----- nvinfo : EIATTR_SW_WAR
	.align		4
.L_36:
        /*083c*/ 	.byte	0x04, 0x36
        /*083e*/ 	.short	(.L_38 - .L_37)
.L_37:
        /*0840*/ 	.word	0x00000008
.L_38:


//--------------------- .nv.callgraph             --------------------------
	.section	.nv.callgraph,"",@"SHT_CUDA_CALLGRAPH"
	.align	4
	.sectionentsize	8
	.align		4
        /*0000*/ 	.word	0x00000000
	.align		4
        /*0004*/ 	.word	0xffffffff
	.align		4
        /*0008*/ 	.word	0x00000000
	.align		4
        /*000c*/ 	.word	0xfffffffe
	.align		4
        /*0010*/ 	.word	0x00000000
	.align		4
        /*0014*/ 	.word	0xfffffffd
	.align		4
        /*0018*/ 	.word	0x00000000
	.align		4
        /*001c*/ 	.word	0xfffffffc


//--------------------- .nv.constant4             --------------------------
	.section	.nv.constant4,"a",@progbits
	.align	8
	.align		8
.nv.constant4:
        /*0000*/ 	.dword	_ZN40_INTERNAL_b53016ec_4_k_cu_5a68f26b_118074cuda3std3__45__cpo5beginE
	.align		8
        /*0008*/ 	.dword	_ZN40_INTERNAL_b53016ec_4_k_cu_5a68f26b_118074cuda3std3__45__cpo3endE
	.align		8
        /*0010*/ 	.dword	_ZN40_INTERNAL_b53016ec_4_k_cu_5a68f26b_118074cuda3std3__45__cpo6cbeginE
	.align		8
        /*0018*/ 	.dword	_ZN40_INTERNAL_b53016ec_4_k_cu_5a68f26b_118074cuda3std3__45__cpo4cendE
	.align		8
        /*0020*/ 	.dword	_ZN40_INTERNAL_b53016ec_4_k_cu_5a68f26b_118074cuda3std3__442_GLOBAL__N__b53016ec_4_k_cu_5a68f26b_118076ignoreE
	.align		8
        /*0028*/ 	.dword	_ZN40_INTERNAL_b53016ec_4_k_cu_5a68f26b_118074cuda3std3__419piecewise_constructE
	.align		8
        /*0030*/ 	.dword	_ZN40_INTERNAL_b53016ec_4_k_cu_5a68f26b_118074cuda3std3__48in_placeE
	.align		8
        /*0038*/ 	.dword	_ZN40_INTERNAL_b53016ec_4_k_cu_5a68f26b_118074cuda3std6ranges3__45__cpo4swapE
	.align		8
        /*0040*/ 	.dword	_ZN40_INTERNAL_b53016ec_4_k_cu_5a68f26b_118074cuda3std6ranges3__45__cpo9iter_moveE
	.align		8
        /*0048*/ 	.dword	_ZN40_INTERNAL_b53016ec_4_k_cu_5a68f26b_118074cute7productE
	.align		8
        /*0050*/ 	.dword	_ZN40_INTERNAL_b53016ec_4_k_cu_5a68f26b_118074cute1_E


//--------------------- .text._ZN7cutlass13device_kernelINS_4gemm6kernel13GemmUniversalIN4cute5tupleIJiiiiEEENS1_10collective13CollectiveMmaINS1_37MainloopSm90TmaGmmaWarpSpecializedFP8ILi27ENS5_IJNS4_1CILi2EEENSA_ILi1EEESC_EEENS1_35KernelTmaWarpSpecializedCooperativeEEENS5_IJNSA_ILi256EEENSA_ILi8EEENSA_ILi32EEEEEENS_12float_e4m3_tENS5_IJlSC_lEEESK_SL_NS4_8TiledMMAINS4_8MMA_AtomIJNS4_4SM904GMMA29MMA_64x8x32_F32E4M3E4M3_SS_TNILNSP_7ScaleInE1ELSR_1EEEEEENS4_6LayoutISD_NS5_IJSC_NSA_ILi0EEESV_EEEEENS5_IJNS4_10UnderscoreESY_SY_EEEEENS4_13SM90_TMA_LOADENS4_14ComposedLayoutINS4_7SwizzleILi1ELi4ELi3EEENS4_18smem_ptr_flag_bitsILi8EEENSU_INS5_IJSH_SI_EEENS5_IJSI_SC_EEEEEEEvNS4_8identityENS4_23SM90_TMA_LOAD_MULTICASTES1A_vS1B_EENS_8epilogue10collective6detail29Sm90TmaWarpSpecializedAdapterINS1F_15DefaultEpilogueISK_SL_SL_NS1E_6thread17LinearCombinationISK_Li1EffLNS1J_9ScaleType4KindE0ELNS_15FloatRoundStyleE2ESK_EENS1_15EpilogueDefaultEEEEEvvEEEEvNT_6ParamsE --------------------------
	.section	.text._ZN7cutlass13device_kernelINS_4gemm6kernel13GemmUniversalIN4cute5tupleIJiiiiEEENS1_10collective13CollectiveMmaINS1_37MainloopSm90TmaGmmaWarpSpecializedFP8ILi27ENS5_IJNS4_1CILi2EEENSA_ILi1EEESC_EEENS1_35KernelTmaWarpSpecializedCooperativeEEENS5_IJNSA_ILi256EEENSA_ILi8EEENSA_ILi32EEEEEENS_12float_e4m3_tENS5_IJlSC_lEEESK_SL_NS4_8TiledMMAINS4_8MMA_AtomIJNS4_4SM904GMMA29MMA_64x8x32_F32E4M3E4M3_SS_TNILNSP_7ScaleInE1ELSR_1EEEEEENS4_6LayoutISD_NS5_IJSC_NSA_ILi0EEESV_EEEEENS5_IJNS4_10UnderscoreESY_SY_EEEEENS4_13SM90_TMA_LOADENS4_14ComposedLayoutINS4_7SwizzleILi1ELi4ELi3EEENS4_18smem_ptr_flag_bitsILi8EEENSU_INS5_IJSH_SI_EEENS5_IJSI_SC_EEEEEEEvNS4_8identityENS4_23SM90_TMA_LOAD_MULTICASTES1A_vS1B_EENS_8epilogue10collective6detail29Sm90TmaWarpSpecializedAdapterINS1F_15DefaultEpilogueISK_SL_SL_NS1E_6thread17LinearCombinationISK_Li1EffLNS1J_9ScaleType4KindE0ELNS_15FloatRoundStyleE2ESK_EENS1_15EpilogueDefaultEEEEEvvEEEEvNT_6ParamsE,"ax",@progbits
	.align	128
.text._ZN7cutlass13device_kernelINS_4gemm6kernel13GemmUniversalIN4cute5tupleIJiiiiEEENS1_10collective13CollectiveMmaINS1_37MainloopSm90TmaGmmaWarpSpecializedFP8ILi27ENS5_IJNS4_1CILi2EEENSA_ILi1EEESC_EEENS1_35KernelTmaWarpSpecializedCooperativeEEENS5_IJNSA_ILi256EEENSA_ILi8EEENSA_ILi32EEEEEENS_12float_e4m3_tENS5_IJlSC_lEEESK_SL_NS4_8TiledMMAINS4_8MMA_AtomIJNS4_4SM904GMMA29MMA_64x8x32_F32E4M3E4M3_SS_TNILNSP_7ScaleInE1ELSR_1EEEEEENS4_6LayoutISD_NS5_IJSC_NSA_ILi0EEESV_EEEEENS5_IJNS4_10UnderscoreESY_SY_EEEEENS4_13SM90_TMA_LOADENS4_14ComposedLayoutINS4_7SwizzleILi1ELi4ELi3EEENS4_18smem_ptr_flag_bitsILi8EEENSU_INS5_IJSH_SI_EEENS5_IJSI_SC_EEEEEEEvNS4_8identityENS4_23SM90_TMA_LOAD_MULTICASTES1A_vS1B_EENS_8epilogue10collective6detail29Sm90TmaWarpSpecializedAdapterINS1F_15DefaultEpilogueISK_SL_SL_NS1E_6thread17LinearCombinationISK_Li1EffLNS1J_9ScaleType4KindE0ELNS_15FloatRoundStyleE2ESK_EENS1_15EpilogueDefaultEEEEEvvEEEEvNT_6ParamsE:
        .type           _ZN7cutlass13device_kernelINS_4gemm6kernel13GemmUniversalIN4cute5tupleIJiiiiEEENS1_10collective13CollectiveMmaINS1_37MainloopSm90TmaGmmaWarpSpecializedFP8ILi27ENS5_IJNS4_1CILi2EEENSA_ILi1EEESC_EEENS1_35KernelTmaWarpSpecializedCooperativeEEENS5_IJNSA_ILi256EEENSA_ILi8EEENSA_ILi32EEEEEENS_12float_e4m3_tENS5_IJlSC_lEEESK_SL_NS4_8TiledMMAINS4_8MMA_AtomIJNS4_4SM904GMMA29MMA_64x8x32_F32E4M3E4M3_SS_TNILNSP_7ScaleInE1ELSR_1EEEEEENS4_6LayoutISD_NS5_IJSC_NSA_ILi0EEESV_EEEEENS5_IJNS4_10UnderscoreESY_SY_EEEEENS4_13SM90_TMA_LOADENS4_14ComposedLayoutINS4_7SwizzleILi1ELi4ELi3EEENS4_18smem_ptr_flag_bitsILi8EEENSU_INS5_IJSH_SI_EEENS5_IJSI_SC_EEEEEEEvNS4_8identityENS4_23SM90_TMA_LOAD_MULTICASTES1A_vS1B_EENS_8epilogue10collective6detail29Sm90TmaWarpSpecializedAdapterINS1F_15DefaultEpilogueISK_SL_SL_NS1E_6thread17LinearCombinationISK_Li1EffLNS1J_9ScaleType4KindE0ELNS_15FloatRoundStyleE2ESK_EENS1_15EpilogueDefaultEEEEEvvEEEEvNT_6ParamsE,@function
        .size           _ZN7cutlass13device_kernelINS_4gemm6kernel13GemmUniversalIN4cute5tupleIJiiiiEEENS1_10collective13CollectiveMmaINS1_37MainloopSm90TmaGmmaWarpSpecializedFP8ILi27ENS5_IJNS4_1CILi2EEENSA_ILi1EEESC_EEENS1_35KernelTmaWarpSpecializedCooperativeEEENS5_IJNSA_ILi256EEENSA_ILi8EEENSA_ILi32EEEEEENS_12float_e4m3_tENS5_IJlSC_lEEESK_SL_NS4_8TiledMMAINS4_8MMA_AtomIJNS4_4SM904GMMA29MMA_64x8x32_F32E4M3E4M3_SS_TNILNSP_7ScaleInE1ELSR_1EEEEEENS4_6LayoutISD_NS5_IJSC_NSA_ILi0EEESV_EEEEENS5_IJNS4_10UnderscoreESY_SY_EEEEENS4_13SM90_TMA_LOADENS4_14ComposedLayoutINS4_7SwizzleILi1ELi4ELi3EEENS4_18smem_ptr_flag_bitsILi8EEENSU_INS5_IJSH_SI_EEENS5_IJSI_SC_EEEEEEEvNS4_8identityENS4_23SM90_TMA_LOAD_MULTICASTES1A_vS1B_EENS_8epilogue10collective6detail29Sm90TmaWarpSpecializedAdapterINS1F_15DefaultEpilogueISK_SL_SL_NS1E_6thread17LinearCombinationISK_Li1EffLNS1J_9ScaleType4KindE0ELNS_15FloatRoundStyleE2ESK_EENS1_15EpilogueDefaultEEEEEvvEEEEvNT_6ParamsE,(.L_x_141 - _ZN7cutlass13device_kernelINS_4gemm6kernel13GemmUniversalIN4cute5tupleIJiiiiEEENS1_10collective13CollectiveMmaINS1_37MainloopSm90TmaGmmaWarpSpecializedFP8ILi27ENS5_IJNS4_1CILi2EEENSA_ILi1EEESC_EEENS1_35KernelTmaWarpSpecializedCooperativeEEENS5_IJNSA_ILi256EEENSA_ILi8EEENSA_ILi32EEEEEENS_12float_e4m3_tENS5_IJlSC_lEEESK_SL_NS4_8TiledMMAINS4_8MMA_AtomIJNS4_4SM904GMMA29MMA_64x8x32_F32E4M3E4M3_SS_TNILNSP_7ScaleInE1ELSR_1EEEEEENS4_6LayoutISD_NS5_IJSC_NSA_ILi0EEESV_EEEEENS5_IJNS4_10UnderscoreESY_SY_EEEEENS4_13SM90_TMA_LOADENS4_14ComposedLayoutINS4_7SwizzleILi1ELi4ELi3EEENS4_18smem_ptr_flag_bitsILi8EEENSU_INS5_IJSH_SI_EEENS5_IJSI_SC_EEEEEEEvNS4_8identityENS4_23SM90_TMA_LOAD_MULTICASTES1A_vS1B_EENS_8epilogue10collective6detail29Sm90TmaWarpSpecializedAdapterINS1F_15DefaultEpilogueISK_SL_SL_NS1E_6thread17LinearCombinationISK_Li1EffLNS1J_9ScaleType4KindE0ELNS_15FloatRoundStyleE2ESK_EENS1_15EpilogueDefaultEEEEEvvEEEEvNT_6ParamsE)
        .other          _ZN7cutlass13device_kernelINS_4gemm6kernel13GemmUniversalIN4cute5tupleIJiiiiEEENS1_10collective13CollectiveMmaINS1_37MainloopSm90TmaGmmaWarpSpecializedFP8ILi27ENS5_IJNS4_1CILi2EEENSA_ILi1EEESC_EEENS1_35KernelTmaWarpSpecializedCooperativeEEENS5_IJNSA_ILi256EEENSA_ILi8EEENSA_ILi32EEEEEENS_12float_e4m3_tENS5_IJlSC_lEEESK_SL_NS4_8TiledMMAINS4_8MMA_AtomIJNS4_4SM904GMMA29MMA_64x8x32_F32E4M3E4M3_SS_TNILNSP_7ScaleInE1ELSR_1EEEEEENS4_6LayoutISD_NS5_IJSC_NSA_ILi0EEESV_EEEEENS5_IJNS4_10UnderscoreESY_SY_EEEEENS4_13SM90_TMA_LOADENS4_14ComposedLayoutINS4_7SwizzleILi1ELi4ELi3EEENS4_18smem_ptr_flag_bitsILi8EEENSU_INS5_IJSH_SI_EEENS5_IJSI_SC_EEEEEEEvNS4_8identityENS4_23SM90_TMA_LOAD_MULTICASTES1A_vS1B_EENS_8epilogue10collective6detail29Sm90TmaWarpSpecializedAdapterINS1F_15DefaultEpilogueISK_SL_SL_NS1E_6thread17LinearCombinationISK_Li1EffLNS1J_9ScaleType4KindE0ELNS_15FloatRoundStyleE2ESK_EENS1_15EpilogueDefaultEEEEEvvEEEEvNT_6ParamsE,@"STO_CUDA_ENTRY STV_DEFAULT"
_ZN7cutlass13device_kernelINS_4gemm6kernel13GemmUniversalIN4cute5tupleIJiiiiEEENS1_10collective13CollectiveMmaINS1_37MainloopSm90TmaGmmaWarpSpecializedFP8ILi27ENS5_IJNS4_1CILi2EEENSA_ILi1EEESC_EEENS1_35KernelTmaWarpSpecializedCooperativeEEENS5_IJNSA_ILi256EEENSA_ILi8EEENSA_ILi32EEEEEENS_12float_e4m3_tENS5_IJlSC_lEEESK_SL_NS4_8TiledMMAINS4_8MMA_AtomIJNS4_4SM904GMMA29MMA_64x8x32_F32E4M3E4M3_SS_TNILNSP_7ScaleInE1ELSR_1EEEEEENS4_6LayoutISD_NS5_IJSC_NSA_ILi0EEESV_EEEEENS5_IJNS4_10UnderscoreESY_SY_EEEEENS4_13SM90_TMA_LOADENS4_14ComposedLayoutINS4_7SwizzleILi1ELi4ELi3EEENS4_18smem_ptr_flag_bitsILi8EEENSU_INS5_IJSH_SI_EEENS5_IJSI_SC_EEEEEEEvNS4_8identityENS4_23SM90_TMA_LOAD_MULTICASTES1A_vS1B_EENS_8epilogue10collective6detail29Sm90TmaWarpSpecializedAdapterINS1F_15DefaultEpilogueISK_SL_SL_NS1E_6thread17LinearCombinationISK_Li1EffLNS1J_9ScaleType4KindE0ELNS_15FloatRoundStyleE2ESK_EENS1_15EpilogueDefaultEEEEEvvEEEEvNT_6ParamsE:
[----:B------:R-:W-:Y:S01]  /*0000*/  LDC R1, c[0x0][0x28] ;  /* 0x00000a00ff017b82 */ /* 0x000fe20000000800 */
[----:B------:R-:W0:Y:S01]  /*0010*/  S2R R0, SR_TID.X ;  /* 0x0000000000007919 */ /* 0x000e220000002100 */
[----:B------:R-:W-:Y:S01]  /*0020*/  ELECT P0, URZ, PT ;  /* 0x00000000003f782f */ /* 0x000fe20003800000 */
[----:B------:R-:W-:Y:S01]  /*0030*/  BSSY B0, `(.L_x_0) ;  /* 0x000000f000007945 */ /* 0x000fe20003800000 */
[--C-:B0-----:R-:W-:Y:S02]  /*0040*/  SHF.R.U32.HI R2, RZ, 0x5, R0.reuse ;  /* 0x00000005ff027819 */ /* 0x101fe40000011600 */
[----:B------:R-:W-:-:S03]  /*0050*/  SHF.R.U32.HI R4, RZ, 0x7, R0 ;  /* 0x00000007ff047819 */ /* 0x000fc60000011600 */
[----:B------:R-:W0:Y:S04]  /*0060*/  SHFL.IDX PT, R3, R2, RZ, 0x1f ;  /* 0x00001fff02037589 */ /* 0x000e2800000e0000 */
[----:B------:R1:W2:Y:S01]  /*0070*/  SHFL.IDX PT, R5, R4, RZ, 0x1f ;  /* 0x00001fff04057589 */ /* 0x0002a200000e0000 */
[----:B0-----:R-:W-:-:S13]  /*0080*/  ISETP.NE.OR P0, PT, R3, RZ, !P0 ;  /* 0x000000ff0300720c */ /* 0x001fda0004705670 */
[----:B-12---:R-:W-:Y:S05]  /*0090*/  @P0 BRA `(.L_x_1) ;  /* 0x0000000000200947 */ /* 0x006fea0003800000 */
[----:B------:R-:W-:Y:S02]  /*00a0*/  ULDC.64 UR4, c[0x0][0x198] ;  /* 0x0000660000047ab9 */ /* 0x000fe40000000a00 */
[----:B------:R-:W-:Y:S02]  /*00b0*/  UIADD3 UR6, UP0, UR4, 0xf0, URZ ;  /* 0x000000f004067890 */ /* 0x000fe4000ff1e03f */
[----:B------:R-:W-:Y:S02]  /*00c0*/  UIADD3 UR4, UP1, UR4, 0x1f0, URZ ;  /* 0x000001f004047890 */ /* 0x000fe4000ff3e03f */
[----:B------:R-:W-:Y:S02]  /*00d0*/  UIADD3.X UR7, URZ, UR5, URZ, UP0, !UPT ;  /* 0x000000053f077290 */ /* 0x000fe400087fe43f */
[----:B------:R-:W-:-:S07]  /*00e0*/  UIADD3.X UR5, URZ, UR5, URZ, UP1, !UPT ;  /* 0x000000053f057290 */ /* 0x000fce0008ffe43f */
[----:B------:R0:W-:Y:S02]  /*00f0*/  UTMACCTL.PF [UR6] ;  /* 0x00000000060079b9 */ /* 0x0001e40008040000 */
[----:B------:R0:W-:Y:S02]  /*0100*/  UTMACCTL.PF [UR4] ;  /* 0x00000000040079b9 */ /* 0x0001e40008040000 */
[----:B0-----:R-:W-:Y:S01]  /*0110*/  NOP ;  /* 0x0000000000007918 */ /* 0x001fe20000000000 */
.L_x_1:
[----:B------:R-:W-:Y:S05]  /*0120*/  BSYNC B0 ;  /* 0x0000000000007941 */ /* 0x000fea0003800000 */
.L_x_0:
[----:B------:R-:W0:Y:S02]  /*0130*/  SHFL.IDX PT, R6, R2, RZ, 0x1f ;  /* 0x00001fff02067589 */ /* 0x000e2400000e0000 */
[----:B0-----:R-:W-:-:S13]  /*0140*/  ISETP.NE.AND P0, PT, R6, RZ, PT ;  /* 0x000000ff0600720c */ /* 0x001fda0003f05270 */
[----:B------:R-:W-:Y:S05]  /*0150*/  @P0 BRA `(.L_x_2) ;  /* 0x00000004001c0947 */ /* 0x000fea0003800000 */
[----:B------:R-:W-:Y:S01]  /*0160*/  ELECT P0, URZ, PT ;  /* 0x00000000003f782f */ /* 0x000fe20003800000 */
[----:B------:R-:W-:-:S12]  /*0170*/  BSSY B0, `(.L_x_2) ;  /* 0x0000045000007945 */ /* 0x000fd80003800000 */
[----:B------:R-:W-:Y:S05]  /*0180*/  @!P0 BRA `(.L_x_3) ;  /* 0x00000004000c8947 */ /* 0x000fea0003800000 */
[----:B------:R-:W0:Y:S01]  /*0190*/  S2UR UR8, SR_CgaCtaId ;  /* 0x00000000000879c3 */ /* 0x000e220000008800 */
[----:B------:R-:W-:Y:S01]  /*01a0*/  UMOV UR4, 0x400 ;  /* 0x0000040000047882 */ /* 0x000fe20000000000 */
[----:B------:R-:W-:Y:S01]  /*01b0*/  UMOV UR5, 0x1 ;  /* 0x0000000100057882 */ /* 0x000fe20000000000 */
[----:B------:R-:W-:Y:S02]  /*01c0*/  UMOV UR6, 0x4 ;  /* 0x0000000400067882 */ /* 0x000fe40000000000 */
[----:B------:R-:W-:-:S04]  /*01d0*/  UIADD3 UR6, -UR6, 0x100000, URZ ;  /* 0x0010000006067890 */ /* 0x000fc8000fffe13f */
[----:B------:R-:W-:Y:S02]  /*01e0*/  USHF.L.U32 UR7, UR6, 0xb, URZ ;  /* 0x0000000b06077899 */ /* 0x000fe4000800063f */
[----:B------:R-:W-:Y:S02]  /*01f0*/  USHF.L.U32 UR6, UR6, 0x1, URZ ;  /* 0x0000000106067899 */ /* 0x000fe4000800063f */
[----:B0-----:R-:W-:Y:S02]  /*0200*/  ULEA UR8, UR8, UR4, 0x18 ;  /* 0x0000000408087291 */ /* 0x001fe4000f8ec03f */
[----:B------:R-:W-:-:S04]  /*0210*/  UIADD3 UR4, -UR5, 0x100000, URZ ;  /* 0x0010000005047890 */ /* 0x000fc8000fffe13f */
[----:B------:R-:W-:Y:S02]  /*0220*/  USHF.L.U32 UR5, UR4, 0xb, URZ ;  /* 0x0000000b04057899 */ /* 0x000fe4000800063f */
[----:B------:R-:W-:Y:S01]  /*0230*/  USHF.L.U32 UR4, UR4, 0x1, URZ ;  /* 0x0000000104047899 */ /* 0x000fe2000800063f */
[----:B------:R-:W0:Y:S11]  /*0240*/  FENCE.VIEW.ASYNC.S ;  /* 0x00000000000073c6 */ /* 0x000e360000000000 */
[----:B0-----:R0:W1:Y:S01]  /*0250*/  SYNCS.EXCH.64 URZ, [UR8], UR4 ;  /* 0x00000004083f75b2 */ /* 0x0010620008000100 */
[----:B------:R0:W2:Y:S01]  /*0260*/  SYNCS.EXCH.64 URZ, [UR8+0xd8], UR6 ;  /* 0x0000d806083f75b2 */ /* 0x0000a20008000100 */
[----:B------:R0:W3:Y:S01]  /*0270*/  SYNCS.EXCH.64 URZ, [UR8+0x8], UR4 ;  /* 0x00000804083f75b2 */ /* 0x0000e20008000100 */
[----:B------:R0:W4:Y:S01]  /*0280*/  SYNCS.EXCH.64 URZ, [UR8+0xe0], UR6 ;  /* 0x0000e006083f75b2 */ /* 0x0001220008000100 */
[----:B------:R0:W0:Y:S01]  /*0290*/  SYNCS.EXCH.64 URZ, [UR8+0x10], UR4 ;  /* 0x00001004083f75b2 */ /* 0x0000220008000100 */
        /* <DEDUP_REMOVED lines=49> */
[----:B-1234-:R-:W-:Y:S01]  /*05b0*/  NOP ;  /* 0x0000000000007918 */ /* 0x01efe20000000000 */
.L_x_3:
[----:B0-----:R-:W-:Y:S05]  /*05c0*/  BSYNC B0 ;  /* 0x0000000000007941 */ /* 0x001fea0003800000 */
.L_x_2:
[----:B------:R-:W-:Y:S01]  /*05d0*/  SHF.R.S32.HI R7, RZ, 0x1f, R0 ;  /* 0x0000001fff077819 */ /* 0x000fe20000011400 */
[----:B------:R-:W0:Y:S01]  /*05e0*/  SHFL.IDX PT, R2, R2, RZ, 0x1f ;  /* 0x00001fff02027589 */ /* 0x000e2200000e0000 */
[----:B------:R-:W1:Y:S01]  /*05f0*/  S2UR UR8, SR_CTAID.X ;  /* 0x00000000000879c3 */ /* 0x000e620000002500 */
[----:B------:R-:W-:Y:S02]  /*0600*/  ELECT P0, URZ, PT ;  /* 0x00000000003f782f */ /* 0x000fe40003800000 */
[----:B------:R-:W-:Y:S01]  /*0610*/  LEA.HI R7, R7, R0, RZ, 0x7 ;  /* 0x0000000007077211 */ /* 0x000fe200078f38ff */
[----:B------:R-:W2:Y:S01]  /*0620*/  S2R R4, SR_CTAID.Y ;  /* 0x0000000000047919 */ /* 0x000ea20000002600 */
[----:B------:R-:W-:Y:S01]  /*0630*/  SHF.R.S32.HI R11, RZ, 0x1f, R6 ;  /* 0x0000001fff0b7819 */ /* 0x000fe20000011406 */
[----:B------:R-:W-:Y:S01]  /*0640*/  ULDC UR4, c[0x0][0x150] ;  /* 0x0000540000047ab9 */ /* 0x000fe20000000800 */
[----:B------:R-:W-:Y:S01]  /*0650*/  LOP3.LUT R7, R7, 0xffffff80, RZ, 0xc0, !PT ;  /* 0xffffff8007077812 */ /* 0x000fe200078ec0ff */
[----:B------:R-:W-:Y:S01]  /*0660*/  VIADD R16, R5, 0xffffffff ;  /* 0xffffffff05107836 */ /* 0x000fe20000000000 */
[----:B------:R-:W-:Y:S01]  /*0670*/  LEA.HI R11, R11, R6, RZ, 0x2 ;  /* 0x000000060b0b7211 */ /* 0x000fe200078f10ff */
[----:B------:R-:W3:Y:S01]  /*0680*/  LDC R10, c[0x0][0x144] ;  /* 0x00005100ff0a7b82 */ /* 0x000ee20000000800 */
[----:B------:R-:W-:Y:S01]  /*0690*/  NOP ;  /* 0x0000000000007918 */ /* 0x000fe20000000000 */
[----:B------:R-:W-:Y:S01]  /*06a0*/  IMAD.IADD R7, R0, 0x1, -R7 ;  /* 0x0000000100077824 */ /* 0x000fe200078e0a07 */
[----:B------:R-:W-:Y:S01]  /*06b0*/  LOP3.LUT R11, R11, 0x3ffffffc, RZ, 0xc0, !PT ;  /* 0x3ffffffc0b0b7812 */ /* 0x000fe200078ec0ff */
[----:B------:R-:W-:Y:S01]  /*06c0*/  NOP ;  /* 0x0000000000007918 */ /* 0x000fe20000000000 */
[----:B------:R-:W-:-:S02]  /*06d0*/  ISETP.GE.U32.AND P6, PT, R16, 0x2, PT ;  /* 0x000000021000780c */ /* 0x000fc40003fc6070 */
[----:B------:R-:W-:Y:S01]  /*06e0*/  SHF.R.S32.HI R8, RZ, 0x1f, R7 ;  /* 0x0000001fff087819 */ /* 0x000fe20000011407 */
[----:B------:R-:W-:Y:S01]  /*06f0*/  IMAD.IADD R6, R6, 0x1, -R11 ;  /* 0x0000000106067824 */ /* 0x000fe200078e0a0b */
[----:B------:R-:W4:Y:S01]  /*0700*/  LDC R13, c[0x0][0x140] ;  /* 0x00005000ff0d7b82 */ /* 0x000f220000000800 */
[----:B------:R-:W-:Y:S02]  /*0710*/  ISETP.NE.AND P4, PT, R5, RZ, PT ;  /* 0x000000ff0500720c */ /* 0x000fe40003f85270 */
[----:B------:R-:W-:Y:S02]  /*0720*/  LEA.HI R8, R8, R7, RZ, 0x3 ;  /* 0x0000000708087211 */ /* 0x000fe400078f18ff */
[----:B0-----:R-:W-:Y:S02]  /*0730*/  ISETP.NE.OR P0, PT, R2, RZ, !P0 ;  /* 0x000000ff0200720c */ /* 0x001fe40004705670 */
[--C-:B------:R-:W-:Y:S01]  /*0740*/  SHF.R.S32.HI R2, RZ, 0x3, R8.reuse ;  /* 0x00000003ff027819 */ /* 0x100fe20000011408 */
[----:B------:R-:W0:Y:S01]  /*0750*/  LDC R11, c[0x0][0x148] ;  /* 0x00005200ff0b7b82 */ /* 0x000e220000000800 */
[----:B------:R-:W-:-:S02]  /*0760*/  SHF.R.S32.HI R9, RZ, 0x1f, R8 ;  /* 0x0000001fff097819 */ /* 0x000fc40000011408 */
[----:B-1----:R-:W-:Y:S02]  /*0770*/  I2FP.F32.U32 R8, UR8 ;  /* 0x0000000800087c45 */ /* 0x002fe40008201000 */
[----:B------:R-:W-:-:S03]  /*0780*/  LEA.HI R9, R9, R2, RZ, 0x2 ;  /* 0x0000000209097211 */ /* 0x000fc600078f10ff */
[----:B------:R-:W-:Y:S01]  /*0790*/  FMUL R8, R8, UR4 ;  /* 0x0000000408087c20 */ /* 0x000fe20008400000 */
[----:B------:R-:W-:Y:S01]  /*07a0*/  LOP3.LUT R9, R9, 0xfffffffc, RZ, 0xc0, !PT ;  /* 0xfffffffc09097812 */ /* 0x000fe200078ec0ff */
[----:B------:R-:W-:Y:S01]  /*07b0*/  VOTEU.ALL UP0, P0 ;  /* 0x00000000003f7886 */ /* 0x000fe20000000000 */
[----:B--2---:R-:W-:Y:S01]  /*07c0*/  I2FP.F32.U32 R12, R4 ;  /* 0x00000004000c7245 */ /* 0x004fe20000201000 */
[----:B------:R-:W-:Y:S01]  /*07d0*/  ULDC UR4, c[0x0][0x154] ;  /* 0x0000550000047ab9 */ /* 0x000fe20000000800 */
[----:B------:R-:W-:Y:S01]  /*07e0*/  VOTEU.ALL UP1, P0 ;  /* 0x00000000003f7886 */ /* 0x000fe20000020000 */
[----:B------:R-:W1:Y:S01]  /*07f0*/  F2I.U32.TRUNC.NTZ R8, R8 ;  /* 0x0000000800087305 */ /* 0x000e62000020f000 */
[----:B------:R-:W-:Y:S01]  /*0800*/  IMAD.IADD R9, R2, 0x1, -R9 ;  /* 0x0000000102097824 */ /* 0x000fe200078e0a09 */
[----:B------:R-:W2:Y:S01]  /*0810*/  @!UP0 S2UR UR7, SR_CgaCtaId ;  /* 0x00000000000789c3 */ /* 0x000ea20000008800 */
[----:B------:R-:W-:Y:S01]  /*0820*/  FMUL R12, R12, UR4 ;  /* 0x000000040c0c7c20 */ /* 0x000fe20008400000 */
[----:B------:R-:W-:Y:S01]  /*0830*/  UMOV UR4, 0x20 ;  /* 0x0000002000047882 */ /* 0x000fe20000000000 */
[----:B------:R-:W-:Y:S01]  /*0840*/  IMAD R6, R6, 0x4, R9 ;  /* 0x0000000406067824 */ /* 0x000fe200078e0209 */
[----:B------:R-:W-:Y:S01]  /*0850*/  @!UP0 UMOV UR6, 0x400 ;  /* 0x0000040000068882 */ /* 0x000fe20000000000 */
[----:B------:R-:W-:-:S04]  /*0860*/  @!UP0 UIADD3 UR4, -UR4, 0x100000, URZ ;  /* 0x0010000004048890 */ /* 0x000fc8000fffe13f */
[----:B------:R-:W-:Y:S02]  /*0870*/  @!UP0 USHF.L.U32 UR5, UR4, 0xb, URZ ;  /* 0x0000000b04058899 */ /* 0x000fe4000800063f */
[----:B------:R-:W-:Y:S01]  /*0880*/  @!UP0 USHF.L.U32 UR4, UR4, 0x1, URZ ;  /* 0x0000000104048899 */ /* 0x000fe2000800063f */
[----:B----4-:R-:W-:Y:S01]  /*0890*/  ISETP.EQ.U32.AND P2, PT, R13, 0x1, PT ;  /* 0x000000010d00780c */ /* 0x010fe20003f42070 */
[----:B------:R-:W4:Y:S01]  /*08a0*/  F2I.U32.TRUNC.NTZ R12, R12 ;  /* 0x0000000c000c7305 */ /* 0x000f22000020f000 */
[----:B------:R-:W-:-:S04]  /*08b0*/  LEA.HI R2, R6, R6, RZ, 0x1 ;  /* 0x0000000606027211 */ /* 0x000fc800078f08ff */
[----:B------:R-:W-:Y:S01]  /*08c0*/  LOP3.LUT R9, R2, 0xfffffffe, RZ, 0xc0, !PT ;  /* 0xfffffffe02097812 */ /* 0x000fe200078ec0ff */
[----:B-1----:R-:W-:Y:S01]  /*08d0*/  IMAD.MOV R15, RZ, RZ, -R8 ;  /* 0x000000ffff0f7224 */ /* 0x002fe200078e0a08 */
[----:B------:R-:W-:-:S03]  /*08e0*/  SHF.R.S32.HI R2, RZ, 0x1f, R3 ;  /* 0x0000001fff027819 */ /* 0x000fc60000011403 */
[----:B---3--:R-:W-:Y:S01]  /*08f0*/  IMAD R10, R10, R15, UR8 ;  /* 0x000000080a0a7e24 */ /* 0x008fe2000f8e020f */
[----:B------:R-:W-:Y:S01]  /*0900*/  LEA.HI R2, R2, R3, RZ, 0x2 ;  /* 0x0000000302027211 */ /* 0x000fe200078f10ff */
[----:B------:R-:W-:-:S03]  /*0910*/  IMAD.IADD R9, R6, 0x1, -R9 ;  /* 0x0000000106097824 */ /* 0x000fc600078e0a09 */
[----:B------:R-:W-:Y:S01]  /*0920*/  LOP3.LUT R2, R2, 0xfffffffc, RZ, 0xc0, !PT ;  /* 0xfffffffc02027812 */ /* 0x000fe200078ec0ff */
[----:B----4-:R-:W-:Y:S01]  /*0930*/  IMAD.MOV R20, RZ, RZ, -R12 ;  /* 0x000000ffff147224 */ /* 0x010fe200078e0a0c */
[----:B------:R-:W-:Y:S01]  /*0940*/  ISETP.NE.AND P3, PT, R9, R10, PT ;  /* 0x0000000a0900720c */ /* 0x000fe20003f65270 */
[C---:B------:R-:W-:Y:S01]  /*0950*/  IMAD.SHL.U32 R9, R6.reuse, 0x4, RZ ;  /* 0x0000000406097824 */ /* 0x040fe200078e00ff */
[----:B--2---:R-:W-:Y:S01]  /*0960*/  @!UP0 ULEA UR6, UR7, UR6, 0x18 ;  /* 0x0000000607068291 */ /* 0x004fe2000f8ec03f */
[----:B------:R-:W-:Y:S01]  /*0970*/  IMAD.IADD R2, R3, 0x1, -R2 ;  /* 0x0000000103027824 */ /* 0x000fe200078e0a02 */
[----:B------:R-:W-:Y:S01]  /*0980*/  VOTEU.ALL UP0, P0 ;  /* 0x00000000003f7886 */ /* 0x000fe20000000000 */
[----:B------:R-:W-:Y:S01]  /*0990*/  LOP3.LUT P0, RZ, R7, 0x7, RZ, 0xc0, !PT ;  /* 0x0000000707ff7812 */ /* 0x000fe2000780c0ff */
[----:B------:R-:W-:Y:S01]  /*09a0*/  IMAD.MOV.U32 R7, RZ, RZ, 0x1 ;  /* 0x00000001ff077424 */ /* 0x000fe200078e00ff */
[----:B------:R-:W-:Y:S01]  /*09b0*/  LOP3.LUT R3, R6, 0xc, R9, 0x78, !PT ;  /* 0x0000000c06037812 */ /* 0x000fe200078e7809 */
[----:B0-----:R-:W-:Y:S01]  /*09c0*/  IMAD R9, R11, R20, R4 ;  /* 0x000000140b097224 */ /* 0x001fe200078e0204 */
[----:B------:R-:W-:-:S02]  /*09d0*/  ISETP.NE.AND P1, PT, R2, 0x3, PT ;  /* 0x000000030200780c */ /* 0x000fc40003f25270 */
[C---:B------:R-:W-:Y:S02]  /*09e0*/  ISETP.LT.U32.AND P0, PT, R3.reuse, 0x2, !P0 ;  /* 0x000000020300780c */ /* 0x040fe40004701070 */
[----:B------:R-:W-:Y:S01]  /*09f0*/  @P3 LEA.HI R6, R3, R3, RZ, 0x1 ;  /* 0x0000000303063211 */ /* 0x000fe200078f08ff */
[----:B------:R-:W0:Y:S02]  /*0a00*/  FENCE.VIEW.ASYNC.S ;  /* 0x00000000000073c6 */ /* 0x000e240000000000 */
[----:B0-----:R0:W1:Y:S01]  /*0a10*/  @!UP0 SYNCS.EXCH.64 URZ, [UR6+0x1c0], UR4 ;  /* 0x0001c004063f85b2 */ /* 0x0010620008000100 */
[----:B------:R-:W-:Y:S02]  /*0a20*/  ISETP.EQ.OR P1, PT, R2, RZ, !P1 ;  /* 0x000000ff0200720c */ /* 0x000fe40004f22670 */
[----:B------:R-:W-:Y:S02]  /*0a30*/  @P3 SHF.R.S32.HI R6, RZ, 0x1, R6 ;  /* 0x00000001ff063819 */ /* 0x000fe40000011406 */
[----:B------:R-:W-:-:S02]  /*0a40*/  ISETP.EQ.AND P1, PT, R5, RZ, P1 ;  /* 0x000000ff0500720c */ /* 0x000fc40000f22270 */
[----:B------:R-:W-:Y:S02]  /*0a50*/  @P3 ISETP.NE.AND P5, PT, R6, R9, PT ;  /* 0x000000090600320c */ /* 0x000fe40003fa5270 */
[----:B------:R-:W-:Y:S02]  /*0a60*/  SEL R8, RZ, 0x1, !P0 ;  /* 0x00000001ff087807 */ /* 0x000fe40004000000 */
[----:B------:R-:W-:Y:S02]  /*0a70*/  @P3 SEL R7, RZ, 0x1, P5 ;  /* 0x00000001ff073807 */ /* 0x000fe40002800000 */
[----:B------:R-:W-:Y:S02]  /*0a80*/  SEL R6, RZ, 0x1, !P1 ;  /* 0x00000001ff067807 */ /* 0x000fe40004800000 */
[----:B------:R-:W-:Y:S01]  /*0a90*/  LOP3.LUT R7, R7, R8, RZ, 0xc0, !PT ;  /* 0x0000000807077212 */ /* 0x000fe200078ec0ff */
[----:B------:R0:W2:Y:S01]  /*0aa0*/  @!UP1 SYNCS.EXCH.64 URZ, [UR6+0x1c8], UR4 ;  /* 0x0001c804063f95b2 */ /* 0x0000a20008000100 */
[----:B------:R-:W-:Y:S01]  /*0ab0*/  SEL R6, R6, 0x2, P6 ;  /* 0x0000000206067807 */ /* 0x000fe20003000000 */
[----:B------:R-:W-:Y:S01]  /*0ac0*/  NOP ;  /* 0x0000000000007918 */ /* 0x000fe20000000000 */
[----:B------:R-:W-:Y:S05]  /*0ad0*/  @!P2 BRA `(.L_x_4) ;  /* 0x000000000008a947 */ /* 0x000fea0003800000 */
[----:B-12---:R-:W-:Y:S01]  /*0ae0*/  UCGABAR_ARV ;  /* 0x00000000000079c7 */ /* 0x006fe20008000000 */
[----:B------:R-:W-:Y:S05]  /*0af0*/  BRA `(.L_x_5) ;  /* 0x0000000000047947 */ /* 0x000fea0003800000 */
.L_x_4:
[----:B-12---:R-:W-:Y:S01]  /*0b00*/  NOP ;  /* 0x0000000000007918 */ /* 0x006fe20000000000 */
.L_x_5:
[----:B------:R-:W1:Y:S01]  /*0b10*/  LDC R5, c[0x0][0x65c] ;  /* 0x00019700ff057b82 */ /* 0x000e620000000800 */
[----:B------:R-:W-:Y:S02]  /*0b20*/  IMAD.U32 R8, RZ, RZ, UR8 ;  /* 0x00000008ff087e24 */ /* 0x000fe4000f8e00ff */
[----:B------:R-:W-:Y:S01]  /*0b30*/  IMAD.MOV.U32 R9, RZ, RZ, RZ ;  /* 0x000000ffff097224 */ /* 0x000fe200078e00ff */
[----:B-1----:R-:W-:-:S13]  /*0b40*/  ISETP.NE.AND P3, PT, R5, 0x1, PT ;  /* 0x000000010500780c */ /* 0x002fda0003f65270 */
[----:B------:R-:W1:Y:S01]  /*0b50*/  @P3 LDC R15, c[0x0][0x10] ;  /* 0x00000400ff0f3b82 */ /* 0x000e620000000800 */
[----:B------:R-:W-:Y:S02]  /*0b60*/  @P3 IMAD.MOV.U32 R5, RZ, RZ, RZ ;  /* 0x000000ffff053224 */ /* 0x000fe400078e00ff */
[----:B------:R-:W-:-:S05]  /*0b70*/  @P3 IMAD.MOV.U32 R17, RZ, RZ, RZ ;  /* 0x000000ffff113224 */ /* 0x000fca00078e00ff */
[----:B------:R-:W2:Y:S01]  /*0b80*/  @!P3 LDC R13, c[0x0][0xc] ;  /* 0x00000300ff0dbb82 */ /* 0x000ea20000000800 */
[----:B-1----:R-:W-:-:S04]  /*0b90*/  @P3 IMAD.WIDE.U32 R14, R15, UR8, R4 ;  /* 0x000000080f0e3c25 */ /* 0x002fc8000f8e0004 */
[----:B--2---:R-:W-:-:S04]  /*0ba0*/  @!P3 IMAD.WIDE.U32 R12, R4, R13, R8 ;  /* 0x0000000d040cb225 */ /* 0x004fc800078e0008 */
[----:B------:R-:W-:Y:S02]  /*0bb0*/  @P3 IMAD.MOV.U32 R8, RZ, RZ, R14 ;  /* 0x000000ffff083224 */ /* 0x000fe400078e000e */
[----:B------:R-:W-:Y:S02]  /*0bc0*/  @P3 IMAD.IADD R9, R15, 0x1, R17 ;  /* 0x000000010f093824 */ /* 0x000fe400078e0211 */
[----:B------:R-:W-:Y:S02]  /*0bd0*/  @!P3 IMAD.MOV.U32 R8, RZ, RZ, R12 ;  /* 0x000000ffff08b224 */ /* 0x000fe400078e000c */
[----:B------:R-:W-:Y:S01]  /*0be0*/  @!P3 IMAD.MOV.U32 R9, RZ, RZ, R13 ;  /* 0x000000ffff09b224 */ /* 0x000fe200078e000d */
[----:B------:R-:W-:Y:S06]  /*0bf0*/  @!P2 BRA `(.L_x_6) ;  /* 0x00000000000ca947 */ /* 0x000fec0003800000 */
[----:B------:R-:W-:Y:S01]  /*0c00*/  UCGABAR_WAIT ;  /* 0x0000000000007dc7 */ /* 0x000fe20008000000 */
[----:B------:R-:W-:Y:S01]  /*0c10*/  CCTL.IVALL ;  /* 0x00000000ff00798f */ /* 0x000fe20002000000 */
[----:B------:R-:W-:Y:S05]  /*0c20*/  BRA `(.L_x_7) ;  /* 0x0000000000047947 */ /* 0x000fea0003800000 */
.L_x_6:
[----:B------:R-:W-:Y:S06]  /*0c30*/  BAR.SYNC.DEFER_BLOCKING 0x0 ;  /* 0x0000000000007b1d */ /* 0x000fec0000010000 */
.L_x_7:
[----:B------:R-:W-:Y:S05]  /*0c40*/  @!P4 BRA `(.L_x_8) ;  /* 0x0000002800e4c947 */ /* 0x000fea0003800000 */
[----:B------:R-:W-:-:S13]  /*0c50*/  ISETP.GT.U32.AND P0, PT, R16, 0x1, PT ;  /* 0x000000011000780c */ /* 0x000fda0003f04070 */
[----:B0-----:R-:W-:Y:S05]  /*0c60*/  @P0 EXIT ;  /* 0x000000000000094d */ /* 0x001fea0003800000 */
[----:B------:R-:W-:Y:S01]  /*0c70*/  ULDC.64 UR4, c[0x0][0x650] ;  /* 0x0001940000047ab9 */ /* 0x000fe20000000a00 */
[----:B------:R-:W-:Y:S01]  /*0c80*/  PRMT R12, RZ, 0x7610, R12 ;  /* 0x00007610ff0c7816 */ /* 0x000fe2000000000c */
[----:B------:R-:W-:Y:S01]  /*0c90*/  IMAD.MOV.U32 R18, RZ, RZ, -0x1 ;  /* 0xffffffffff127424 */ /* 0x000fe200078e00ff */
[----:B------:R-:W-:Y:S01]  /*0ca0*/  ISETP.GE.U32.AND P0, PT, R8, UR4, PT ;  /* 0x0000000408007c0c */ /* 0x000fe2000bf06070 */
[----:B------:R-:W-:Y:S02]  /*0cb0*/  IMAD.MOV.U32 R14, RZ, RZ, -0x1 ;  /* 0xffffffffff0e7424 */ /* 0x000fe400078e00ff */
[----:B------:R-:W-:Y:S01]  /*0cc0*/  IMAD.MOV.U32 R17, RZ, RZ, -0x1 ;  /* 0xffffffffff117424 */ /* 0x000fe200078e00ff */
[----:B------:R-:W-:-:S13]  /*0cd0*/  ISETP.GE.U32.AND.EX P0, PT, R9, UR5, PT, P0 ;  /* 0x0000000509007c0c */ /* 0x000fda000bf06100 */
[----:B------:R-:W-:Y:S05]  /*0ce0*/  @P0 BRA `(.L_x_9) ;  /* 0x0000000400280947 */ /* 0x000fea0003800000 */
[----:B------:R-:W0:Y:S01]  /*0cf0*/  LDC.64 R22, c[0x0][0x628] ;  /* 0x00018a00ff167b82 */ /* 0x000e220000000a00 */
[----:B------:R-:W-:Y:S02]  /*0d00*/  IMAD.MOV.U32 R12, RZ, RZ, R8 ;  /* 0x000000ffff0c7224 */ /* 0x000fe400078e0008 */
[----:B------:R-:W-:-:S05]  /*0d10*/  IMAD.MOV.U32 R13, RZ, RZ, R9 ;  /* 0x000000ffff0d7224 */ /* 0x000fca00078e0009 */
[----:B------:R-:W1:Y:S08]  /*0d20*/  LDC R2, c[0x0][0x630] ;  /* 0x00018c00ff027b82 */ /* 0x000e700000000800 */
[----:B------:R-:W2:Y:S01]  /*0d30*/  LDC.64 R24, c[0x0][0x620] ;  /* 0x00018800ff187b82 */ /* 0x000ea20000000a00 */
[----:B0-----:R-:W-:-:S04]  /*0d40*/  ISETP.NE.U32.AND P0, PT, R22, RZ, PT ;  /* 0x000000ff1600720c */ /* 0x001fc80003f05070 */
[----:B------:R-:W-:-:S13]  /*0d50*/  ISETP.NE.AND.EX P0, PT, R23, RZ, PT, P0 ;  /* 0x000000ff1700720c */ /* 0x000fda0003f05300 */
[----:B-12---:R-:W-:Y:S05]  /*0d60*/  @!P0 BRA `(.L_x_10) ;  /* 0x0000000000288947 */ /* 0x006fea0003800000 */
[----:B------:R-:W0:Y:S02]  /*0d70*/  LDC R17, c[0x0][0x634] ;  /* 0x00018d00ff117b82 */ /* 0x000e240000000800 */
[----:B0-----:R-:W-:-:S05]  /*0d80*/  IADD3 R17, P0, R8, R17, RZ ;  /* 0x0000001108117210 */ /* 0x001fca0007f1e0ff */
[----:B------:R-:W-:-:S04]  /*0d90*/  IMAD.X R19, RZ, RZ, R9, P0 ;  /* 0x000000ffff137224 */ /* 0x000fc800000e0609 */
[----:B------:R-:W-:-:S04]  /*0da0*/  IMAD.WIDE.U32 R12, R19, R22, RZ ;  /* 0x00000016130c7225 */ /* 0x000fc800078e00ff */
[----:B------:R-:W-:-:S04]  /*0db0*/  IMAD.WIDE.U32 R14, P0, R17, R23, R12 ;  /* 0x00000017110e7225 */ /* 0x000fc8000780000c */
[----:B------:R-:W-:-:S04]  /*0dc0*/  IMAD.WIDE.U32 R12, R17, R22, RZ ;  /* 0x00000016110c7225 */ /* 0x000fc800078e00ff */
[----:B------:R-:W-:Y:S01]  /*0dd0*/  IMAD.X R17, RZ, RZ, RZ, P0 ;  /* 0x000000ffff117224 */ /* 0x000fe200000e06ff */
[----:B------:R-:W-:Y:S01]  /*0de0*/  IADD3 RZ, P0, R13, R14, RZ ;  /* 0x0000000e0dff7210 */ /* 0x000fe20007f1e0ff */
[----:B------:R-:W-:-:S04]  /*0df0*/  IMAD.MOV.U32 R16, RZ, RZ, R15 ;  /* 0x000000ffff107224 */ /* 0x000fc800078e000f */
[----:B------:R-:W-:-:S08]  /*0e00*/  IMAD.WIDE.U32.X R12, R19, R23, R16, P0 ;  /* 0x00000017130c7225 */ /* 0x000fd000000e0410 */
.L_x_10:
[----:B------:R-:W0:Y:S01]  /*0e10*/  LDC.64 R26, c[0x0][0x640] ;  /* 0x00019000ff1a7b82 */ /* 0x000e220000000a00 */
[--C-:B------:R-:W-:Y:S01]  /*0e20*/  SHF.R.U64 R28, R12, R2, R13.reuse ;  /* 0x000000020c1c7219 */ /* 0x100fe2000000120d */
[----:B------:R-:W-:Y:S01]  /*0e30*/  IMAD R29, R11, R20, R4 ;  /* 0x000000140b1d7224 */ /* 0x000fe200078e0204 */
[----:B------:R-:W-:Y:S02]  /*0e40*/  SHF.R.U32.HI R2, RZ, R2, R13 ;  /* 0x00000002ff027219 */ /* 0x000fe4000001160d */
[----:B------:R-:W-:-:S03]  /*0e50*/  IADD3 R5, P0, RZ, -R28, RZ ;  /* 0x8000001cff057210 */ /* 0x000fc60007f1e0ff */
[----:B------:R-:W1:Y:S02]  /*0e60*/  LDC R14, c[0x0][0x618] ;  /* 0x00018600ff0e7b82 */ /* 0x000e640000000800 */
[----:B------:R-:W-:-:S04]  /*0e70*/  IMAD.X R13, RZ, RZ, ~R2, P0 ;  /* 0x000000ffff0d7224 */ /* 0x000fc800000e0e02 */
[-C--:B------:R-:W-:Y:S02]  /*0e80*/  IMAD R2, R13, R24.reuse, RZ ;  /* 0x000000180d027224 */ /* 0x080fe400078e02ff */
[----:B------:R-:W2:Y:S01]  /*0e90*/  LDC R18, c[0x0][0x608] ;  /* 0x00018200ff127b82 */ /* 0x000ea20000000800 */
[----:B------:R-:W-:-:S04]  /*0ea0*/  IMAD.WIDE.U32 R12, R5, R24, R8 ;  /* 0x00000018050c7225 */ /* 0x000fc800078e0008 */
[----:B------:R-:W-:Y:S02]  /*0eb0*/  IMAD R5, R5, R25, R2 ;  /* 0x0000001905057224 */ /* 0x000fe400078e0202 */
[----:B------:R-:W-:Y:S01]  /*0ec0*/  IMAD.MOV.U32 R25, RZ, RZ, 0x1 ;  /* 0x00000001ff197424 */ /* 0x000fe200078e00ff */
[----:B------:R-:W3:Y:S01]  /*0ed0*/  LDC R22, c[0x0][0x658] ;  /* 0x00019600ff167b82 */ /* 0x000ee20000000800 */
[----:B------:R-:W-:Y:S01]  /*0ee0*/  IMAD.IADD R5, R13, 0x1, R5 ;  /* 0x000000010d057824 */ /* 0x000fe200078e0205 */
[----:B0-----:R-:W-:Y:S01]  /*0ef0*/  ISETP.NE.U32.AND P0, PT, R26, RZ, PT ;  /* 0x000000ff1a00720c */ /* 0x001fe20003f05070 */
[----:B------:R-:W-:-:S03]  /*0f00*/  IMAD.MOV.U32 R13, RZ, RZ, -0x1 ;  /* 0xffffffffff0d7424 */ /* 0x000fc600078e00ff */
[----:B------:R-:W-:Y:S02]  /*0f10*/  ISETP.NE.AND.EX P0, PT, R27, RZ, PT, P0 ;  /* 0x000000ff1b00720c */ /* 0x000fe40003f05300 */
[----:B------:R-:W0:Y:S01]  /*0f20*/  LDC R19, c[0x0][0x600] ;  /* 0x00018000ff137b82 */ /* 0x000e220000000800 */
[-CC-:B-1----:R-:W-:Y:S02]  /*0f30*/  SHF.R.U64 R16, R12, R14.reuse, R5.reuse ;  /* 0x0000000e0c107219 */ /* 0x182fe40000001205 */
[----:B------:R-:W-:-:S05]  /*0f40*/  SHF.R.U32.HI R5, RZ, R14, R5 ;  /* 0x0000000eff057219 */ /* 0x000fca0000011605 */
[----:B------:R-:W1:Y:S01]  /*0f50*/  LDC R21, c[0x0][0x648] ;  /* 0x00019200ff157b82 */ /* 0x000e620000000800 */
[-CC-:B--2---:R-:W-:Y:S02]  /*0f60*/  SHF.R.U64 R30, R16, R18.reuse, R5.reuse ;  /* 0x00000012101e7219 */ /* 0x184fe40000001205 */
[----:B------:R-:W-:-:S05]  /*0f70*/  SHF.R.U32.HI R5, RZ, R18, R5 ;  /* 0x00000012ff057219 */ /* 0x000fca0000011605 */
[----:B------:R-:W2:Y:S01]  /*0f80*/  LDC R23, c[0x0][0x638] ;  /* 0x00018e00ff177b82 */ /* 0x000ea20000000800 */
[-CC-:B---3--:R-:W-:Y:S02]  /*0f90*/  SHF.R.U64 R18, R30, R22.reuse, R5.reuse ;  /* 0x000000161e127219 */ /* 0x188fe40000001205 */
[-C--:B------:R-:W-:Y:S02]  /*0fa0*/  SHF.L.U32 R2, R13, R22.reuse, RZ ;  /* 0x000000160d027219 */ /* 0x080fe400000006ff */
[----:B------:R-:W-:Y:S01]  /*0fb0*/  SHF.R.U32.HI R5, RZ, R22, R5 ;  /* 0x00000016ff057219 */ /* 0x000fe20000011605 */
[----:B------:R-:W-:Y:S01]  /*0fc0*/  IMAD.MOV.U32 R4, RZ, RZ, R18 ;  /* 0x000000ffff047224 */ /* 0x000fe200078e0012 */
[----:B------:R-:W-:Y:S01]  /*0fd0*/  LOP3.LUT R11, RZ, R2, RZ, 0x33, !PT ;  /* 0x00000002ff0b7212 */ /* 0x000fe200078e33ff */
[----:B------:R-:W3:Y:S01]  /*0fe0*/  LDC R24, c[0x0][0x610] ;  /* 0x00018400ff187b82 */ /* 0x000ee20000000800 */
[----:B------:R-:W-:Y:S05]  /*0ff0*/  @!P0 BRA `(.L_x_11) ;  /* 0x0000000000288947 */ /* 0x000fea0003800000 */
[----:B------:R-:W4:Y:S02]  /*1000*/  LDC R15, c[0x0][0x64c] ;  /* 0x00019300ff0f7b82 */ /* 0x000f240000000800 */
[----:B----4-:R-:W-:-:S05]  /*1010*/  IADD3 R15, P0, R18, R15, RZ ;  /* 0x0000000f120f7210 */ /* 0x010fca0007f1e0ff */
        /* <DEDUP_REMOVED lines=8> */
.L_x_11:
[----:B-1----:R-:W-:Y:S01]  /*10a0*/  SHF.R.U64 R4, R4, R21, R5 ;  /* 0x0000001504047219 */ /* 0x002fe20000001205 */
[----:B0-----:R-:W-:Y:S01]  /*10b0*/  VIADD R5, R19, 0xffffffff ;  /* 0xffffffff13057836 */ /* 0x001fe20000000000 */
[----:B------:R-:W-:Y:S01]  /*10c0*/  SHF.L.U32 R2, R25, R22, RZ ;  /* 0x0000001619027219 */ /* 0x000fe200000006ff */
[----:B------:R-:W-:Y:S01]  /*10d0*/  IMAD.MOV.U32 R17, RZ, RZ, R28 ;  /* 0x000000ffff117224 */ /* 0x000fe200078e001c */
[----:B------:R-:W-:Y:S01]  /*10e0*/  LOP3.LUT R11, R30, R11, RZ, 0xc0, !PT ;  /* 0x0000000b1e0b7212 */ /* 0x000fe200078ec0ff */
[----:B------:R-:W-:Y:S01]  /*10f0*/  IMAD.MOV R12, RZ, RZ, -R4 ;  /* 0x000000ffff0c7224 */ /* 0x000fe200078e0a04 */
[----:B------:R-:W-:Y:S02]  /*1100*/  SEL R10, R10, R29, !P3 ;  /* 0x0000001d0a0a7207 */ /* 0x000fe40005800000 */
[----:B------:R-:W-:Y:S01]  /*1110*/  LOP3.LUT R5, R16, R5, RZ, 0xc0, !PT ;  /* 0x0000000510057212 */ /* 0x000fe200078ec0ff */
[----:B------:R-:W-:Y:S02]  /*1120*/  IMAD R11, R2, R4, R11 ;  /* 0x00000004020b7224 */ /* 0x000fe400078e020b */
[----:B--2---:R-:W-:-:S02]  /*1130*/  IMAD R2, R12, R23, R18 ;  /* 0x000000170c027224 */ /* 0x004fc400078e0212 */
[----:B---3--:R-:W-:Y:S02]  /*1140*/  IMAD R10, R11, R24, R10 ;  /* 0x000000180b0a7224 */ /* 0x008fe400078e020a */
[----:B------:R-:W-:Y:S02]  /*1150*/  IMAD R5, R2, R19, R5 ;  /* 0x0000001302057224 */ /* 0x000fe400078e0205 */
[----:B------:R-:W-:-:S03]  /*1160*/  IMAD.MOV.U32 R12, RZ, RZ, 0x1 ;  /* 0x00000001ff0c7424 */ /* 0x000fc600078e00ff */
[----:B------:R-:W-:Y:S02]  /*1170*/  SEL R14, R5, R10, !P3 ;  /* 0x0000000a050e7207 */ /* 0x000fe40005800000 */
[----:B------:R-:W-:-:S07]  /*1180*/  SEL R18, R10, R5, !P3 ;  /* 0x000000050a127207 */ /* 0x000fce0005800000 */
.L_x_9:
[----:B------:R-:W-:-:S08]  /*1190*/  NOP ;  /* 0x0000000000007918 */ /* 0x000fd00000000000 */
[----:B------:R-:W0:Y:S02]  /*11a0*/  USETMAXREG.TRY_ALLOC.CTAPOOL UP0, 0xe8 ;  /* 0x000000e8000079c8 */ /* 0x000e240008000600 */
[----:B0-----:R-:W-:-:S13]  /*11b0*/  PLOP3.LUT P0, PT, PT, PT, UP0, 0x80, 0x0 ;  /* 0x000000000000781c */ /* 0x001fda0003f0f008 */
[----:B------:R-:W-:Y:S05]  /*11c0*/  @!P0 BRA `(.L_x_9) ;  /* 0xfffffffc00f08947 */ /* 0x000fea000383ffff */
[----:B------:R-:W-:Y:S01]  /*11d0*/  ULDC.64 UR4, c[0x0][0x598] ;  /* 0x0001660000047ab9 */ /* 0x000fe20000000a00 */
[----:B------:R-:W-:Y:S01]  /*11e0*/  ULDC.64 UR16, c[0x0][0x208] ;  /* 0x0000820000107ab9 */ /* 0x000fe20000000a00 */
[----:B------:R-:W-:-:S04]  /*11f0*/  ISETP.NE.U32.AND P0, PT, RZ, UR4, PT ;  /* 0x00000004ff007c0c */ /* 0x000fc8000bf05070 */
[----:B------:R-:W-:-:S13]  /*1200*/  ISETP.NE.AND.EX P0, PT, RZ, UR5, PT, P0 ;  /* 0x00000005ff007c0c */ /* 0x000fda000bf05300 */
[----:B------:R-:W-:Y:S05]  /*1210*/  @!P0 BRA `(.L_x_12) ;  /* 0x00000000001c8947 */ /* 0x000fea0003800000 */
[----:B------:R-:W0:Y:S02]  /*1220*/  LDC.64 R4, c[0x0][0x598] ;  /* 0x00016600ff047b82 */ /* 0x000e240000000a00 */
[----:B0-----:R-:W2:Y:S02]  /*1230*/  LDG.E.64 R4, desc[UR16][R4.64] ;  /* 0x0000001004047981 */ /* 0x001ea4000c1e1b00 */
[----:B--2---:R-:W-:-:S04]  /*1240*/  ISETP.NE.U32.AND P0, PT, R4, RZ, PT ;  /* 0x000000ff0400720c */ /* 0x004fc80003f05070 */
[----:B------:R-:W-:-:S13]  /*1250*/  ISETP.NE.AND.EX P0, PT, R5, RZ, PT, P0 ;  /* 0x000000ff0500720c */ /* 0x000fda0003f05300 */
[----:B------:R-:W-:Y:S05]  /*1260*/  @!P0 BRA `(.L_x_12) ;  /* 0x0000000000088947 */ /* 0x000fea0003800000 */
[----:B------:R0:W5:Y:S01]  /*1270*/  LD.E R2, desc[UR16][R4.64] ;  /* 0x0000001004027980 */ /* 0x000162000c101900 */
[----:B------:R-:W-:Y:S05]  /*1280*/  BRA `(.L_x_13) ;  /* 0x0000000000207947 */ /* 0x000fea0003800000 */
.L_x_12:
[----:B------:R-:W-:Y:S02]  /*1290*/  ULDC.64 UR4, c[0x0][0x588] ;  /* 0x0001620000047ab9 */ /* 0x000fe40000000a00 */
[----:B------:R-:W-:-:S04]  /*12a0*/  ISETP.NE.U32.AND P0, PT, RZ, UR4, PT ;  /* 0x00000004ff007c0c */ /* 0x000fc8000bf05070 */
[----:B------:R-:W-:-:S13]  /*12b0*/  ISETP.NE.AND.EX P0, PT, RZ, UR5, PT, P0 ;  /* 0x00000005ff007c0c */ /* 0x000fda000bf05300 */
[----:B------:R-:W-:Y:S05]  /*12c0*/  @!P0 BRA `(.L_x_14) ;  /* 0x00000000000c8947 */ /* 0x000fea0003800000 */
[----:B------:R-:W0:Y:S02]  /*12d0*/  LDC.64 R4, c[0x0][0x588] ;  /* 0x00016200ff047b82 */ /* 0x000e240000000a00 */
[----:B0-----:R1:W5:Y:S01]  /*12e0*/  LDG.E R2, desc[UR16][R4.64] ;  /* 0x0000001004027981 */ /* 0x001362000c1e1900 */
[----:B------:R-:W-:Y:S05]  /*12f0*/  BRA `(.L_x_13) ;  /* 0x0000000000047947 */ /* 0x000fea0003800000 */
.L_x_14:
[----:B------:R-:W2:Y:S02]  /*1300*/  LDC R2, c[0x0][0x580] ;  /* 0x00016000ff027b82 */ /* 0x000ea40000000800 */
.L_x_13:
[----:B------:R-:W-:Y:S02]  /*1310*/  ULDC.64 UR4, c[0x0][0x5a0] ;  /* 0x0001680000047ab9 */ /* 0x000fe40000000a00 */
[----:B------:R-:W-:-:S04]  /*1320*/  ISETP.NE.U32.AND P0, PT, RZ, UR4, PT ;  /* 0x00000004ff007c0c */ /* 0x000fc8000bf05070 */
[----:B------:R-:W-:-:S13]  /*1330*/  ISETP.NE.AND.EX P0, PT, RZ, UR5, PT, P0 ;  /* 0x00000005ff007c0c */ /* 0x000fda000bf05300 */
[----:B------:R-:W-:Y:S05]  /*1340*/  @!P0 BRA `(.L_x_15) ;  /* 0x00000000001c8947 */ /* 0x000fea0003800000 */
[----:B01----:R-:W0:Y:S02]  /*1350*/  LDC.64 R4, c[0x0][0x5a0] ;  /* 0x00016800ff047b82 */ /* 0x003e240000000a00 */
[----:B0-----:R-:W3:Y:S02]  /*1360*/  LDG.E.64 R4, desc[UR16][R4.64] ;  /* 0x0000001004047981 */ /* 0x001ee4000c1e1b00 */
[----:B---3--:R-:W-:-:S04]  /*1370*/  ISETP.NE.U32.AND P0, PT, R4, RZ, PT ;  /* 0x000000ff0400720c */ /* 0x008fc80003f05070 */
[----:B------:R-:W-:-:S13]  /*1380*/  ISETP.NE.AND.EX P0, PT, R5, RZ, PT, P0 ;  /* 0x000000ff0500720c */ /* 0x000fda0003f05300 */
[----:B------:R-:W-:Y:S05]  /*1390*/  @!P0 BRA `(.L_x_15) ;  /* 0x0000000000088947 */ /* 0x000fea0003800000 */
[----:B------:R0:W5:Y:S01]  /*13a0*/  LD.E R4, desc[UR16][R4.64] ;  /* 0x0000001004047980 */ /* 0x000162000c101900 */
[----:B------:R-:W-:Y:S05]  /*13b0*/  BRA `(.L_x_16) ;  /* 0x0000000000207947 */ /* 0x000fea0003800000 */
.L_x_15:
[----:B------:R-:W-:Y:S02]  /*13c0*/  ULDC.64 UR4, c[0x0][0x590] ;  /* 0x0001640000047ab9 */ /* 0x000fe40000000a00 */
[----:B------:R-:W-:-:S04]  /*13d0*/  ISETP.NE.U32.AND P0, PT, RZ, UR4, PT ;  /* 0x00000004ff007c0c */ /* 0x000fc8000bf05070 */
[----:B------:R-:W-:-:S13]  /*13e0*/  ISETP.NE.AND.EX P0, PT, RZ, UR5, PT, P0 ;  /* 0x00000005ff007c0c */ /* 0x000fda000bf05300 */
[----:B------:R-:W-:Y:S05]  /*13f0*/  @!P0 BRA `(.L_x_17) ;  /* 0x00000000000c8947 */ /* 0x000fea0003800000 */
[----:B01----:R-:W0:Y:S02]  /*1400*/  LDC.64 R4, c[0x0][0x590] ;  /* 0x00016400ff047b82 */ /* 0x003e240000000a00 */
[----:B0-----:R1:W5:Y:S01]  /*1410*/  LDG.E R4, desc[UR16][R4.64] ;  /* 0x0000001004047981 */ /* 0x001362000c1e1900 */
[----:B------:R-:W-:Y:S05]  /*1420*/  BRA `(.L_x_16) ;  /* 0x0000000000047947 */ /* 0x000fea0003800000 */
.L_x_17:
[----:B01----:R-:W3:Y:S02]  /*1430*/  LDC R4, c[0x0][0x584] ;  /* 0x00016100ff047b82 */ /* 0x003ee40000000800 */
.L_x_16:
[----:B------:R-:W-:-:S13]  /*1440*/  LOP3.LUT P0, RZ, R12, 0xff, RZ, 0xc0, !PT ;  /* 0x000000ff0cff7812 */ /* 0x000fda000780c0ff */
[----:B------:R-:W-:Y:S05]  /*1450*/  @!P0 EXIT ;  /* 0x000000000000894d */ /* 0x000fea0003800000 */
[----:B------:R-:W-:Y:S01]  /*1460*/  ULDC UR4, c[0x0][0x28c] ;  /* 0x0000a30000047ab9 */ /* 0x000fe20000000800 */
[----:B------:R-:W-:Y:S01]  /*1470*/  LOP3.LUT R38, R6, 0x1, RZ, 0xfc, !PT ;  /* 0x0000000106267812 */ /* 0x000fe200078efcff */
[----:B------:R-:W-:-:S04]  /*1480*/  UIADD3 UR4, UR4, 0x1f, URZ ;  /* 0x0000001f04047890 */ /* 0x000fc8000fffe03f */
[----:B------:R-:W-:-:S04]  /*1490*/  USHF.R.S32.HI UR5, URZ, 0x1f, UR4 ;  /* 0x0000001f3f057899 */ /* 0x000fc80008011404 */
[----:B------:R-:W-:-:S03]  /*14a0*/  ULEA.HI UR5, UR5, UR4, URZ, 0x5 ;  /* 0x0000000405057291 */ /* 0x000fc6000f8f283f */
[----:B------:R-:W-:Y:S01]  /*14b0*/  UMOV UR4, URZ ;  /* 0x0000003f00047c82 */ /* 0x000fe20008000000 */
[----:B------:R-:W-:-:S03]  /*14c0*/  USHF.R.S32.HI UR9, URZ, 0x5, UR5 ;  /* 0x000000053f097899 */ /* 0x000fc60008011405 */
[----:B------:R-:W-:-:S09]  /*14d0*/  UMOV UR5, URZ ;  /* 0x0000003f00057c82 */ /* 0x000fd20008000000 */
.L_x_60:
[----:B01----:R-:W-:Y:S01]  /*14e0*/  LOP3.LUT R5, R0, 0x80, RZ, 0xc0, !PT ;  /* 0x0000008000057812 */ /* 0x003fe200078ec0ff */
[----:B------:R-:W0:Y:S01]  /*14f0*/  S2UR UR13, SR_CgaCtaId ;  /* 0x00000000000d79c3 */ /* 0x000e220000008800 */
[----:B------:R-:W-:Y:S01]  /*1500*/  UMOV UR12, 0x400 ;  /* 0x00000400000c7882 */ /* 0x000fe20000000000 */
[----:B------:R-:W-:Y:S01]  /*1510*/  UMOV UR6, URZ ;  /* 0x0000003f00067c82 */ /* 0x000fe20008000000 */
[----:B------:R-:W-:Y:S01]  /*1520*/  SHF.R.U32.HI R5, RZ, 0x7, R5 ;  /* 0x00000007ff057819 */ /* 0x000fe20000011605 */
[----:B------:R-:W-:Y:S01]  /*1530*/  UMOV UR7, URZ ;  /* 0x0000003f00077c82 */ /* 0x000fe20008000000 */
[----:B------:R-:W-:Y:S01]  /*1540*/  UMOV UR18, UR5 ;  /* 0x0000000500127c82 */ /* 0x000fe20008000000 */
[----:B------:R-:W-:Y:S02]  /*1550*/  CS2R R32, SRZ ;  /* 0x0000000000207805 */ /* 0x000fe4000001ff00 */
[----:B------:R-:W-:Y:S01]  /*1560*/  CS2R R34, SRZ ;  /* 0x0000000000227805 */ /* 0x000fe2000001ff00 */
[----:B------:R-:W1:Y:S01]  /*1570*/  LDC R10, c[0x0][0x28c] ;  /* 0x0000a300ff0a7b82 */ /* 0x000e620000000800 */
[----:B------:R-:W4:Y:S01]  /*1580*/  SHFL.IDX PT, R5, R5, RZ, 0x1f ;  /* 0x00001fff05057589 */ /* 0x000f2200000e0000 */
[----:B------:R-:W-:Y:S01]  /*1590*/  CS2R R36, SRZ ;  /* 0x0000000000247805 */ /* 0x000fe2000001ff00 */
[----:B------:R-:W-:Y:S01]  /*15a0*/  IMAD.MOV.U32 R39, RZ, RZ, RZ ;  /* 0x000000ffff277224 */ /* 0x000fe200078e00ff */
[----:B------:R-:W-:Y:S01]  /*15b0*/  CS2R R24, SRZ ;  /* 0x0000000000187805 */ /* 0x000fe2000001ff00 */
[----:B------:R-:W-:Y:S01]  /*15c0*/  IMAD.U32 R15, RZ, RZ, UR4 ;  /* 0x00000004ff0f7e24 */ /* 0x000fe2000f8e00ff */
[----:B------:R-:W-:-:S02]  /*15d0*/  CS2R R26, SRZ ;  /* 0x00000000001a7805 */ /* 0x000fc4000001ff00 */
[----:B------:R-:W-:Y:S02]  /*15e0*/  CS2R R28, SRZ ;  /* 0x00000000001c7805 */ /* 0x000fe4000001ff00 */
[----:B------:R-:W-:Y:S02]  /*15f0*/  CS2R R30, SRZ ;  /* 0x00000000001e7805 */ /* 0x000fe4000001ff00 */
[----:B-1----:R-:W-:Y:S02]  /*1600*/  ISETP.GE.AND P0, PT, R10, 0x1, PT ;  /* 0x000000010a00780c */ /* 0x002fe40003f06270 */
[----:B----4-:R-:W-:Y:S01]  /*1610*/  R2UR UR8, R5 ;  /* 0x00000000050872ca */ /* 0x010fe200000e0000 */
[----:B------:R-:W-:-:S12]  /*1620*/  IMAD.MOV.U32 R5, RZ, RZ, RZ ;  /* 0x000000ffff057224 */ /* 0x000fd800078e00ff */
[----:B------:R-:W-:-:S04]  /*1630*/  ULEA.HI UR10, UR8, UR8, URZ, 0x1 ;  /* 0x00000008080a7291 */ /* 0x000fc8000f8f083f */
[----:B------:R-:W-:Y:S02]  /*1640*/  ULOP3.LUT UR11, UR10, 0x1ffffe, URZ, 0xc0, !UPT ;  /* 0x001ffffe0a0b7892 */ /* 0x000fe4000f8ec03f */
[----:B0-----:R-:W-:Y:S02]  /*1650*/  ULEA UR10, UR13, UR12, 0x18 ;  /* 0x0000000c0d0a7291 */ /* 0x001fe4000f8ec03f */
[----:B------:R-:W-:-:S03]  /*1660*/  UIADD3 UR11, UR8, -UR11, URZ ;  /* 0x8000000b080b7290 */ /* 0x000fc6000fffe03f */
[----:B------:R-:W-:Y:S01]  /*1670*/  UMOV UR8, URZ ;  /* 0x0000003f00087c82 */ /* 0x000fe20008000000 */
[----:B------:R-:W-:-:S04]  /*1680*/  ULEA UR11, UR11, UR10, 0xb ;  /* 0x0000000a0b0b7291 */ /* 0x000fc8000f8e583f */
[----:B------:R-:W-:-:S04]  /*1690*/  UIADD3 UR11, UR11, 0x280, URZ ;  /* 0x000002800b0b7890 */ /* 0x000fc8000fffe03f */
[----:B------:R-:W-:-:S04]  /*16a0*/  USHF.R.U32.HI UR11, URZ, 0x4, UR11 ;  /* 0x000000043f0b7899 */ /* 0x000fc8000801160b */
[----:B------:R-:W-:Y:S01]  /*16b0*/  ULOP3.LUT UR11, UR11, 0x3fff, URZ, 0xc0, !UPT ;  /* 0x00003fff0b0b7892 */ /* 0x000fe2000f8ec03f */
[----:B-----5:R-:W-:Y:S11]  /*16c0*/  @!P0 BRA `(.L_x_18) ;  /* 0x0000000000dc8947 */ /* 0x020ff60003800000 */
[----:B------:R-:W-:-:S13]  /*16d0*/  ISETP.NE.AND P1, PT, R38, 0x3, PT ;  /* 0x000000032600780c */ /* 0x000fda0003f25270 */
[----:B------:R-:W-:Y:S05]  /*16e0*/  @!P1 BRA `(.L_x_19) ;  /* 0x0000000000049947 */ /* 0x000fea0003800000 */
[----:B------:R-:W-:Y:S01]  /*16f0*/  BPT.TRAP 0x1 ;  /* 0x000000040000795c */ /* 0x000fe20000300000 */
.L_x_19:
[----:B------:R-:W-:Y:S01]  /*1700*/  ULEA UR6, UR5, UR10, 0x3 ;  /* 0x0000000a05067291 */ /* 0x000fe2000f8e183f */
[----:B------:R-:W-:-:S05]  /*1710*/  IMAD.U32 R5, RZ, RZ, UR4 ;  /* 0x00000004ff057e24 */ /* 0x000fca000f8e00ff */
[----:B------:R-:W-:-:S04]  /*1720*/  SHF.L.U32 R5, R5, 0x1f, RZ ;  /* 0x0000001f05057819 */ /* 0x000fc800000006ff */
[----:B------:R0:W1:Y:S01]  /*1730*/  SYNCS.PHASECHK.TRANS64.TRYWAIT P0, [UR6], R5 ;  /* 0x00000005ff0075a7 */ /* 0x0000620008000146 */
[----:B------:R-:W-:Y:S05]  /*1740*/  @!P1 BRA `(.L_x_20) ;  /* 0x0000000000049947 */ /* 0x000fea0003800000 */
[----:B------:R-:W-:Y:S01]  /*1750*/  BPT.TRAP 0x1 ;  /* 0x000000040000795c */ /* 0x000fe20000300000 */
.L_x_20:
[----:B-1----:R-:W-:Y:S05]  /*1760*/  @P0 BRA `(.L_x_21) ;  /* 0x0000000000080947 */ /* 0x002fea0003800000 */
[----:B------:R-:W1:Y:S02]  /*1770*/  SYNCS.PHASECHK.TRANS64.TRYWAIT P0, [UR6], R5 ;  /* 0x00000005ff0075a7 */ /* 0x000e640008000146 */
[----:B-1----:R-:W-:Y:S05]  /*1780*/  @!P0 BRA `(.L_x_22) ;  /* 0x0000004000c88947 */ /* 0x002fea0003800000 */
.L_x_21:
[----:B------:R-:W-:Y:S01]  /*1790*/  UIADD3 UR6, UR10, 0x36280, URZ ;  /* 0x000362800a067890 */ /* 0x000fe2000fffe03f */
[----:B------:R-:W-:Y:S01]  /*17a0*/  WARPGROUP.ARRIVE ;  /* 0x00000000000079c5 */ /* 0x000fe20000000000 */
[----:B------:R-:W-:Y:S01]  /*17b0*/  ULDC UR7, c[0x0][0x50c] ;  /* 0x0001430000077ab9 */ /* 0x000fe20000000800 */
[----:B------:R-:W-:Y:S01]  /*17c0*/  ULOP3.LUT UR12, UR11, 0x10000, URZ, 0xfc, !UPT ;  /* 0x000100000b0c7892 */ /* 0x000fe2000f8efc3f */
[----:B01----:R-:W-:Y:S01]  /*17d0*/  IMAD.MOV.U32 R5, RZ, RZ, RZ ;  /* 0x000000ffff057224 */ /* 0x003fe200078e00ff */
[----:B------:R-:W-:Y:S01]  /*17e0*/  USHF.R.U32.HI UR6, URZ, 0x4, UR6 ;  /* 0x000000043f067899 */ /* 0x000fe20008011606 */
[----:B------:R-:W-:Y:S01]  /*17f0*/  CS2R R32, SRZ ;  /* 0x0000000000207805 */ /* 0x000fe2000001ff00 */
[----:B------:R-:W-:Y:S01]  /*1800*/  UISETP.NE.AND UP0, UPT, UR7, 0x1, UPT ;  /* 0x000000010700788c */ /* 0x000fe2000bf05270 */
[----:B------:R-:W-:Y:S01]  /*1810*/  CS2R R34, SRZ ;  /* 0x0000000000227805 */ /* 0x000fe2000001ff00 */
[----:B------:R-:W-:Y:S01]  /*1820*/  ULOP3.LUT UR6, UR6, 0x3fff, URZ, 0xc0, !UPT ;  /* 0x00003fff06067892 */ /* 0x000fe2000f8ec03f */
[----:B------:R-:W-:Y:S01]  /*1830*/  CS2R R36, SRZ ;  /* 0x0000000000247805 */ /* 0x000fe2000001ff00 */
[----:B------:R-:W-:Y:S01]  /*1840*/  USEL UR7, URZ, 0x1, UP0 ;  /* 0x000000013f077887 */ /* 0x000fe20008000000 */
[----:B------:R-:W-:Y:S01]  /*1850*/  IMAD.MOV.U32 R39, RZ, RZ, RZ ;  /* 0x000000ffff277224 */ /* 0x000fe200078e00ff */
[----:B------:R-:W-:-:S02]  /*1860*/  ULOP3.LUT UR6, UR6, 0x10000, URZ, 0xfc, !UPT ;  /* 0x0001000006067892 */ /* 0x000fc4000f8efc3f */
[----:B------:R-:W-:Y:S02]  /*1870*/  ULEA UR12, UR5, UR12, 0x9 ;  /* 0x0000000c050c7291 */ /* 0x000fe4000f8e483f */
[----:B------:R-:W-:Y:S01]  /*1880*/  ULEA UR14, UR5, UR6, 0x4 ;  /* 0x00000006050e7291 */ /* 0x000fe2000f8e203f */
[----:B------:R-:W-:Y:S01]  /*1890*/  ISETP.NE.AND P0, PT, RZ, UR7, PT ;  /* 0x00000007ff007c0c */ /* 0x000fe2000bf05270 */
[----:B------:R-:W-:Y:S01]  /*18a0*/  UIADD3 UR6, UR12, 0x100, URZ ;  /* 0x000001000c067890 */ /* 0x000fe2000fffe03f */
[----:B------:R-:W-:Y:S01]  /*18b0*/  UMOV UR13, 0xc0000010 ;  /* 0xc0000010000d7882 */ /* 0x000fe20000000000 */
[----:B------:R-:W-:-:S05]  /*18c0*/  UMOV UR15, 0xc0000000 ;  /* 0xc0000000000f7882 */ /* 0x000fca0000000000 */
[----:B------:R-:W-:Y:S01]  /*18d0*/  QGMMA.64x8x32.F32.E4M3.E4M3 R24, gdesc[UR12], RZ, !UPT ;  /* 0x000000000c1879f3 */ /* 0x000fe2000c7008ff */
[----:B------:R-:W-:Y:S01]  /*18e0*/  UMOV UR12, UR6 ;  /* 0x00000006000c7c82 */ /* 0x000fe20008000000 */
[----:B------:R-:W-:Y:S01]  /*18f0*/  UMOV UR13, 0xc0000010 ;  /* 0xc0000010000d7882 */ /* 0x000fe20000000000 */
[----:B------:R-:W-:Y:S01]  /*1900*/  UMOV UR6, 0x1 ;  /* 0x0000000100067882 */ /* 0x000fe20000000000 */
[----:B------:R-:W-:Y:S01]  /*1910*/  QGMMA.64x8x32.F32.E4M3.E4M3 R28, gdesc[UR12], RZ, !UPT, gsb0 ;  /* 0x000000000c1c79f3 */ /* 0x000fe2000c0008ff */
[----:B------:R-:W-:Y:S05]  /*1920*/  @!P0 BRA `(.L_x_23) ;  /* 0x0000000000288947 */ /* 0x000fea0003800000 */
[----:B------:R-:W-:Y:S02]  /*1930*/  WARPGROUP.DEPBAR.LE gsb0, 0x0 ;  /* 0x00008000000079c5 */ /* 0x000fe40000010000 */
[----:B------:R-:W-:-:S01]  /*1940*/  FADD R39, RZ, R24 ;  /* 0x00000018ff277221 */ /* 0x000fc20000000000 */
[----:B------:R-:W-:Y:S01]  /*1950*/  FADD R36, RZ, R25 ;  /* 0x00000019ff247221 */ /* 0x000fe20000000000 */
[----:B------:R-:W-:-:S01]  /*1960*/  FADD R37, RZ, R26 ;  /* 0x0000001aff257221 */ /* 0x000fc20000000000 */
[----:B------:R-:W-:Y:S01]  /*1970*/  FADD R34, RZ, R27 ;  /* 0x0000001bff227221 */ /* 0x000fe20000000000 */
[----:B------:R-:W-:-:S01]  /*1980*/  FADD R35, RZ, R28 ;  /* 0x0000001cff237221 */ /* 0x000fc20000000000 */
[----:B------:R-:W-:Y:S01]  /*1990*/  FADD R32, RZ, R29 ;  /* 0x0000001dff207221 */ /* 0x000fe20000000000 */
[----:B------:R-:W-:-:S01]  /*19a0*/  FADD R33, RZ, R30 ;  /* 0x0000001eff217221 */ /* 0x000fc20000000000 */
[----:B------:R-:W-:Y:S01]  /*19b0*/  FADD R5, RZ, R31 ;  /* 0x0000001fff057221 */ /* 0x000fe20000000000 */
[----:B------:R-:W-:-:S06]  /*19c0*/  UMOV UR6, URZ ;  /* 0x0000003f00067c82 */ /* 0x000fcc0008000000 */
.L_x_23:
[----:B------:R-:W-:-:S04]  /*19d0*/  UIADD3 UR18, UR5, 0x1, URZ ;  /* 0x0000000105127890 */ /* 0x000fc8000fffe03f */
[----:B------:R-:W-:-:S04]  /*19e0*/  UISETP.NE.AND UP0, UPT, UR18, 0x1b, UPT ;  /* 0x0000001b1200788c */ /* 0x000fc8000bf05270 */
[----:B------:R-:W-:Y:S02]  /*19f0*/  USEL UR8, URZ, 0x1, UP0 ;  /* 0x000000013f087887 */ /* 0x000fe40008000000 */
[----:B------:R-:W-:Y:S02]  /*1a00*/  USEL UR18, UR18, URZ, UP0 ;  /* 0x0000003f12127287 */ /* 0x000fe40008000000 */
[----:B------:R-:W-:-:S06]  /*1a10*/  ULOP3.LUT UR8, UR4, UR8, URZ, 0x3c, !UPT ;  /* 0x0000000804087292 */ /* 0x000fcc000f8e3c3f */
[----:B------:R-:W-:Y:S01]  /*1a20*/  IMAD.U32 R15, RZ, RZ, UR8 ;  /* 0x00000008ff0f7e24 */ /* 0x000fe2000f8e00ff */
[----:B------:R-:W-:-:S06]  /*1a30*/  UMOV UR8, 0x1 ;  /* 0x0000000100087882 */ /* 0x000fcc0000000000 */
.L_x_18:
[----:B------:R-:W-:-:S04]  /*1a40*/  UISETP.LT.AND UP0, UPT, UR9, 0x1, UPT ;  /* 0x000000010900788c */ /* 0x000fc8000bf01270 */
[----:B------:R-:W-:-:S04]  /*1a50*/  USEL UR12, UR9, 0x1, UP0 ;  /* 0x00000001090c7887 */ /* 0x000fc80008000000 */
[----:B------:R-:W-:-:S04]  /*1a60*/  UIADD3 UR12, UR9, -UR12, URZ ;  /* 0x8000000c090c7290 */ /* 0x000fc8000fffe03f */
[----:B------:R-:W-:-:S06]  /*1a70*/  UISETP.GE.AND UP0, UPT, UR12, 0x1, UPT ;  /* 0x000000010c00788c */ /* 0x000fcc000bf06270 */
[----:B------:R-:W-:-:S13]  /*1a80*/  PLOP3.LUT P0, PT, PT, PT, UP0, 0x80, 0x0 ;  /* 0x000000000000781c */ /* 0x000fda0003f0f008 */
[----:B------:R-:W-:Y:S05]  /*1a90*/  @!P0 BRA `(.L_x_24) ;  /* 0x0000000400248947 */ /* 0x000fea0003800000 */
[----:B------:R-:W-:Y:S01]  /*1aa0*/  IMAD.U32 R10, RZ, RZ, UR12 ;  /* 0x0000000cff0a7e24 */ /* 0x000fe2000f8e00ff */
[----:B------:R-:W-:Y:S01]  /*1ab0*/  ULDC UR19, c[0x0][0x50c] ;  /* 0x0001430000137ab9 */ /* 0x000fe20000000800 */
[----:B------:R-:W-:-:S07]  /*1ac0*/  IMAD.U32 R11, RZ, RZ, UR5 ;  /* 0x00000005ff0b7e24 */ /* 0x000fce000f8e00ff */
.L_x_32:
[----:B------:R-:W-:-:S13]  /*1ad0*/  ISETP.NE.AND P1, PT, R38, 0x3, PT ;  /* 0x000000032600780c */ /* 0x000fda0003f25270 */
[----:B------:R-:W-:Y:S05]  /*1ae0*/  @!P1 BRA `(.L_x_25) ;  /* 0x0000000000049947 */ /* 0x000fea0003800000 */
[----:B------:R-:W-:Y:S01]  /*1af0*/  BPT.TRAP 0x1 ;  /* 0x000000040000795c */ /* 0x000fe20000300000 */
.L_x_25:
[----:B------:R-:W0:Y:S01]  /*1b00*/  S2UR UR12, SR_CgaCtaId ;  /* 0x00000000000c79c3 */ /* 0x000e220000008800 */
[----:B------:R-:W-:Y:S01]  /*1b10*/  UMOV UR10, 0x400 ;  /* 0x00000400000a7882 */ /* 0x000fe20000000000 */
[----:B------:R-:W-:Y:S01]  /*1b20*/  SHF.L.U32 R12, R15, 0x1f, RZ ;  /* 0x0000001f0f0c7819 */ /* 0x000fe200000006ff */
[----:B0-----:R-:W-:-:S04]  /*1b30*/  ULEA UR10, UR12, UR10, 0x18 ;  /* 0x0000000a0c0a7291 */ /* 0x001fc8000f8ec03f */
[----:B------:R-:W-:-:S09]  /*1b40*/  ULEA UR12, UR18, UR10, 0x3 ;  /* 0x0000000a120c7291 */ /* 0x000fd2000f8e183f */
[----:B------:R0:W1:Y:S01]  /*1b50*/  SYNCS.PHASECHK.TRANS64.TRYWAIT P0, [UR12], R12 ;  /* 0x0000000cff0075a7 */ /* 0x000062000800014c */
[----:B------:R-:W-:Y:S05]  /*1b60*/  @!P1 BRA `(.L_x_26) ;  /* 0x0000000000049947 */ /* 0x000fea0003800000 */
[----:B------:R-:W-:Y:S01]  /*1b70*/  BPT.TRAP 0x1 ;  /* 0x000000040000795c */ /* 0x000fe20000300000 */
.L_x_26:
[----:B-1----:R-:W-:Y:S05]  /*1b80*/  @P0 BRA `(.L_x_27) ;  /* 0x0000000000080947 */ /* 0x002fea0003800000 */
[----:B------:R-:W1:Y:S02]  /*1b90*/  SYNCS.PHASECHK.TRANS64.TRYWAIT P0, [UR12], R12 ;  /* 0x0000000cff0075a7 */ /* 0x000e64000800014c */
[----:B-1----:R-:W-:Y:S05]  /*1ba0*/  @!P0 BRA `(.L_x_28) ;  /* 0x0000003c00d88947 */ /* 0x002fea0003800000 */
.L_x_27:
[----:B------:R-:W-:Y:S01]  /*1bb0*/  UIADD3 UR12, UR10, 0x36280, URZ ;  /* 0x000362800a0c7890 */ /* 0x000fe2000fffe03f */
[----:B------:R-:W-:Y:S01]  /*1bc0*/  WARPGROUP.ARRIVE ;  /* 0x00000000000079c5 */ /* 0x000fe20000000000 */
[----:B------:R-:W-:Y:S02]  /*1bd0*/  UISETP.NE.AND UP0, UPT, UR7, URZ, UPT ;  /* 0x0000003f0700728c */ /* 0x000fe4000bf05270 */
[----:B------:R-:W-:Y:S02]  /*1be0*/  USHF.R.U32.HI UR12, URZ, 0x4, UR12 ;  /* 0x000000043f0c7899 */ /* 0x000fe4000801160c */
[----:B------:R-:W-:Y:S02]  /*1bf0*/  USEL UR8, UR8, URZ, !UP0 ;  /* 0x0000003f08087287 */ /* 0x000fe4000c000000 */
[----:B------:R-:W-:Y:S02]  /*1c00*/  ULOP3.LUT UR7, UR12, 0x3fff, URZ, 0xc0, !UPT ;  /* 0x00003fff0c077892 */ /* 0x000fe4000f8ec03f */
[----:B------:R-:W-:-:S02]  /*1c10*/  ULOP3.LUT UR12, UR11, 0x10000, URZ, 0xfc, !UPT ;  /* 0x000100000b0c7892 */ /* 0x000fc4000f8efc3f */
[----:B------:R-:W-:Y:S02]  /*1c20*/  ULOP3.LUT UR7, UR7, 0x10000, URZ, 0xfc, !UPT ;  /* 0x0001000007077892 */ /* 0x000fe4000f8efc3f */
[----:B------:R-:W-:Y:S02]  /*1c30*/  UISETP.NE.U32.AND UP0, UPT, UR8, URZ, UPT ;  /* 0x0000003f0800728c */ /* 0x000fe4000bf05070 */
[----:B------:R-:W-:Y:S02]  /*1c40*/  ULEA UR12, UR18, UR12, 0x9 ;  /* 0x0000000c120c7291 */ /* 0x000fe4000f8e483f */
[----:B------:R-:W-:Y:S02]  /*1c50*/  ULEA UR14, UR18, UR7, 0x4 ;  /* 0x00000007120e7291 */ /* 0x000fe4000f8e203f */
[----:B------:R-:W-:Y:S01]  /*1c60*/  UIADD3 UR7, UR12, 0x100, URZ ;  /* 0x000001000c077890 */ /* 0x000fe2000fffe03f */
[----:B------:R-:W-:Y:S01]  /*1c70*/  UMOV UR13, 0xc0000010 ;  /* 0xc0000010000d7882 */ /* 0x000fe20000000000 */
[----:B------:R-:W-:Y:S01]  /*1c80*/  UMOV UR15, 0xc0000000 ;  /* 0xc0000000000f7882 */ /* 0x000fe20000000000 */
[----:B------:R-:W-:-:S04]  /*1c90*/  UIADD3 UR6, UR6, 0x1, URZ ;  /* 0x0000000106067890 */ /* 0x000fc8000fffe03f */
[----:B------:R-:W-:Y:S01]  /*1ca0*/  QGMMA.64x8x32.F32.E4M3.E4M3 R24, gdesc[UR12], R24, UP0 ;  /* 0x000000000c1879f3 */ /* 0x000fe2000bf00818 */
[----:B------:R-:W-:Y:S01]  /*1cb0*/  UMOV UR12, UR7 ;  /* 0x00000007000c7c82 */ /* 0x000fe20008000000 */
[----:B------:R-:W-:Y:S02]  /*1cc0*/  UMOV UR13, 0xc0000010 ;  /* 0xc0000010000d7882 */ /* 0x000fe40000000000 */
[----:B------:R-:W-:Y:S01]  /*1cd0*/  QGMMA.64x8x32.F32.E4M3.E4M3 R28, gdesc[UR12], R28, UP0, gsb0 ;  /* 0x000000000c1c79f3 */ /* 0x000fe2000b80081c */
[----:B------:R-:W-:-:S04]  /*1ce0*/  UISETP.NE.AND UP0, UPT, UR6, UR19, UPT ;  /* 0x000000130600728c */ /* 0x000fc8000bf05270 */
[----:B------:R-:W-:-:S06]  /*1cf0*/  USEL UR7, URZ, 0x1, UP0 ;  /* 0x000000013f077887 */ /* 0x000fcc0008000000 */
[----:B------:R-:W-:Y:S01]  /*1d00*/  ISETP.NE.AND P0, PT, RZ, UR7, PT ;  /* 0x00000007ff007c0c */ /* 0x000fe2000bf05270 */
[----:B------:R-:W-:-:S12]  /*1d10*/  WARPGROUP.DEPBAR.LE gsb0, 0x1 ;  /* 0x00008000000079c5 */ /* 0x000fd80000010100 */
[----:B------:R-:W-:Y:S05]  /*1d20*/  @!P0 BRA `(.L_x_29) ;  /* 0x0000000000288947 */ /* 0x000fea0003800000 */
[----:B------:R-:W-:Y:S02]  /*1d30*/  WARPGROUP.DEPBAR.LE gsb0, 0x0 ;  /* 0x00008000000079c5 */ /* 0x000fe40000010000 */
[----:B------:R-:W-:-:S01]  /*1d40*/  FADD R39, R24, R39 ;  /* 0x0000002718277221 */ /* 0x000fc20000000000 */
[----:B------:R-:W-:Y:S01]  /*1d50*/  FADD R36, R25, R36 ;  /* 0x0000002419247221 */ /* 0x000fe20000000000 */
[----:B------:R-:W-:-:S01]  /*1d60*/  FADD R37, R26, R37 ;  /* 0x000000251a257221 */ /* 0x000fc20000000000 */
[----:B------:R-:W-:Y:S01]  /*1d70*/  FADD R34, R27, R34 ;  /* 0x000000221b227221 */ /* 0x000fe20000000000 */
[----:B------:R-:W-:-:S01]  /*1d80*/  FADD R35, R28, R35 ;  /* 0x000000231c237221 */ /* 0x000fc20000000000 */
[----:B------:R-:W-:Y:S01]  /*1d90*/  FADD R32, R29, R32 ;  /* 0x000000201d207221 */ /* 0x000fe20000000000 */
[----:B------:R-:W-:-:S01]  /*1da0*/  FADD R33, R30, R33 ;  /* 0x000000211e217221 */ /* 0x000fc20000000000 */
[----:B------:R-:W-:Y:S01]  /*1db0*/  FADD R5, R5, R31 ;  /* 0x0000001f05057221 */ /* 0x000fe20000000000 */
[----:B------:R-:W-:-:S06]  /*1dc0*/  UMOV UR6, URZ ;  /* 0x0000003f00067c82 */ /* 0x000fcc0008000000 */
.L_x_29:
[----:B------:R-:W-:Y:S05]  /*1dd0*/  @!P1 BRA `(.L_x_30) ;  /* 0x0000000000049947 */ /* 0x000fea0003800000 */
[----:B------:R-:W-:Y:S01]  /*1de0*/  BPT.TRAP 0x1 ;  /* 0x000000040000795c */ /* 0x000fe20000300000 */
.L_x_30:
[----:B------:R-:W-:-:S13]  /*1df0*/  ISETP.NE.AND P0, PT, R7, RZ, PT ;  /* 0x000000ff0700720c */ /* 0x000fda0003f05270 */
[----:B01----:R-:W-:-:S05]  /*1e00*/  @P0 LEA R12, R11, UR10, 0x3 ;  /* 0x0000000a0b0c0c11 */ /* 0x003fca000f8e18ff */
[----:B------:R-:W-:-:S05]  /*1e10*/  @P0 VIADD R12, R12, 0xd8 ;  /* 0x000000d80c0c0836 */ /* 0x000fca0000000000 */
[----:B------:R-:W-:-:S04]  /*1e20*/  @P0 PRMT R12, R3, 0x654, R12 ;  /* 0x00000654030c0816 */ /* 0x000fc8000000000c */
[----:B------:R0:W-:Y:S01]  /*1e30*/  @P0 SYNCS.ARRIVE.TRANS64.RED.A1T0 RZ, [R12+URZ], RZ ;  /* 0x000000ff0cff09a7 */ /* 0x0001e2000810043f */
[----:B------:R-:W-:-:S13]  /*1e40*/  ISETP.GT.U32.AND P0, PT, R6, 0x1, PT ;  /* 0x000000010600780c */ /* 0x000fda0003f04070 */
[----:B0-----:R-:W-:Y:S05]  /*1e50*/  @P0 BRA `(.L_x_31) ;  /* 0x0000000000040947 */ /* 0x001fea0003800000 */
[----:B------:R-:W-:Y:S01]  /*1e60*/  BPT.TRAP 0x1 ;  /* 0x000000040000795c */ /* 0x000fe20000300000 */
.L_x_31:
[----:B------:R-:W-:Y:S01]  /*1e70*/  UIADD3 UR18, UR18, 0x1, URZ ;  /* 0x0000000112127890 */ /* 0x000fe2000fffe03f */
[C---:B------:R-:W-:Y:S01]  /*1e80*/  ISETP.GT.AND P1, PT, R10.reuse, 0x1, PT ;  /* 0x000000010a00780c */ /* 0x040fe20003f24270 */
[----:B------:R-:W-:Y:S02]  /*1e90*/  VIADD R11, R11, 0x1 ;  /* 0x000000010b0b7836 */ /* 0x000fe40000000000 */
[----:B------:R-:W-:Y:S01]  /*1ea0*/  UISETP.NE.AND UP0, UPT, UR18, 0x1b, UPT ;  /* 0x0000001b1200788c */ /* 0x000fe2000bf05270 */
[----:B------:R-:W-:Y:S02]  /*1eb0*/  VIADD R10, R10, 0xffffffff ;  /* 0xffffffff0a0a7836 */ /* 0x000fe40000000000 */
[C---:B------:R-:W-:Y:S01]  /*1ec0*/  ISETP.NE.AND P0, PT, R11.reuse, 0x1b, PT ;  /* 0x0000001b0b00780c */ /* 0x040fe20003f05270 */
[----:B------:R-:W-:Y:S02]  /*1ed0*/  USEL UR8, URZ, 0x1, UP0 ;  /* 0x000000013f087887 */ /* 0x000fe40008000000 */
[----:B------:R-:W-:Y:S01]  /*1ee0*/  USEL UR18, UR18, URZ, UP0 ;  /* 0x0000003f12127287 */ /* 0x000fe20008000000 */
[----:B------:R-:W-:-:S03]  /*1ef0*/  SEL R11, R11, RZ, P0 ;  /* 0x000000ff0b0b7207 */ /* 0x000fc60000000000 */
[----:B------:R-:W-:Y:S01]  /*1f00*/  LOP3.LUT R15, R15, UR8, RZ, 0x3c, !PT ;  /* 0x000000080f0f7c12 */ /* 0x000fe2000f8e3cff */
[----:B------:R-:W-:Y:S01]  /*1f10*/  UMOV UR8, 0x1 ;  /* 0x0000000100087882 */ /* 0x000fe20000000000 */
[----:B------:R-:W-:Y:S06]  /*1f20*/  @P1 BRA `(.L_x_32) ;  /* 0xfffffff800e81947 */ /* 0x000fec000383ffff */
.L_x_24:
[----:B------:R-:W-:Y:S01]  /*1f30*/  UISETP.NE.AND UP0, UPT, UR6, URZ, UPT ;  /* 0x0000003f0600728c */ /* 0x000fe2000bf05270 */
[----:B------:R-:W0:Y:S03]  /*1f40*/  LDC R10, c[0x0][0x28c] ;  /* 0x0000a300ff0a7b82 */ /* 0x000e260000000800 */
[----:B------:R-:W-:-:S06]  /*1f50*/  USEL UR6, URZ, 0x1, !UP0 ;  /* 0x000000013f067887 */ /* 0x000fcc000c000000 */
[----:B------:R-:W-:Y:S02]  /*1f60*/  ISETP.NE.AND P0, PT, RZ, UR6, PT ;  /* 0x00000006ff007c0c */ /* 0x000fe4000bf05270 */
[----:B0-----:R-:W-:-:S11]  /*1f70*/  ISETP.GE.AND P1, PT, R10, 0x1, PT ;  /* 0x000000010a00780c */ /* 0x001fd60003f26270 */
[----:B------:R-:W-:Y:S05]  /*1f80*/  @!P0 BRA `(.L_x_33) ;  /* 0x0000000000248947 */ /* 0x000fea0003800000 */
[----:B------:R-:W-:Y:S02]  /*1f90*/  WARPGROUP.DEPBAR.LE gsb0, 0x0 ;  /* 0x00008000000079c5 */ /* 0x000fe40000010000 */
[----:B------:R-:W-:Y:S01]  /*1fa0*/  FADD R39, R24, R39 ;  /* 0x0000002718277221 */ /* 0x000fe20000000000 */
[----:B------:R-:W-:Y:S01]  /*1fb0*/  FADD R36, R25, R36 ;  /* 0x0000002419247221 */ /* 0x000fe20000000000 */
[----:B------:R-:W-:Y:S01]  /*1fc0*/  FADD R37, R26, R37 ;  /* 0x000000251a257221 */ /* 0x000fe20000000000 */
[----:B------:R-:W-:Y:S01]  /*1fd0*/  FADD R34, R27, R34 ;  /* 0x000000221b227221 */ /* 0x000fe20000000000 */
[----:B------:R-:W-:Y:S01]  /*1fe0*/  FADD R35, R28, R35 ;  /* 0x000000231c237221 */ /* 0x000fe20000000000 */
[----:B------:R-:W-:Y:S01]  /*1ff0*/  FADD R32, R29, R32 ;  /* 0x000000201d207221 */ /* 0x000fe20000000000 */
[----:B------:R-:W-:Y:S01]  /*2000*/  FADD R33, R30, R33 ;  /* 0x000000211e217221 */ /* 0x000fe20000000000 */
[----:B------:R-:W-:-:S07]  /*2010*/  FADD R5, R5, R31 ;  /* 0x0000001f05057221 */ /* 0x000fce0000000000 */
.L_x_33:
[----:B------:R-:W-:Y:S02]  /*2020*/  WARPGROUP.DEPBAR.LE gsb0, 0x0 ;  /* 0x00008000000079c5 */ /* 0x000fe40000010000 */
[----:B------:R-:W-:Y:S05]  /*2030*/  @!P1 BRA `(.L_x_34) ;  /* 0x00000000005c9947 */ /* 0x000fea0003800000 */
[----:B------:R-:W-:-:S13]  /*2040*/  ISETP.NE.AND P0, PT, R38, 0x3, PT ;  /* 0x000000032600780c */ /* 0x000fda0003f05270 */
[----:B------:R-:W-:Y:S05]  /*2050*/  @!P0 BRA `(.L_x_35) ;  /* 0x0000000000048947 */ /* 0x000fea0003800000 */
[----:B------:R-:W-:Y:S01]  /*2060*/  BPT.TRAP 0x1 ;  /* 0x000000040000795c */ /* 0x000fe20000300000 */
.L_x_35:
[----:B------:R-:W-:Y:S01]  /*2070*/  ISETP.NE.AND P0, PT, R7, RZ, PT ;  /* 0x000000ff0700720c */ /* 0x000fe20003f05270 */
[----:B------:R-:W-:Y:S01]  /*2080*/  BSSY B0, `(.L_x_36) ;  /* 0x0000010000007945 */ /* 0x000fe20003800000 */
[----:B------:R-:W-:-:S11]  /*2090*/  ISETP.GT.U32.AND P1, PT, R6, 0x1, PT ;  /* 0x000000010600780c */ /* 0x000fd60003f24070 */
[----:B------:R-:W-:Y:S05]  /*20a0*/  @!P0 BRA `(.L_x_37) ;  /* 0x0000000000348947 */ /* 0x000fea0003800000 */
[----:B------:R-:W-:-:S04]  /*20b0*/  UISETP.LT.AND UP0, UPT, UR9, 0x1, UPT ;  /* 0x000000010900788c */ /* 0x000fc8000bf01270 */
[----:B------:R-:W-:-:S04]  /*20c0*/  USEL UR8, UR9, 0x1, UP0 ;  /* 0x0000000109087887 */ /* 0x000fc80008000000 */
[----:B------:R-:W-:-:S04]  /*20d0*/  UIADD3 UR8, UR5, UR9, -UR8 ;  /* 0x0000000905087290 */ /* 0x000fc8000fffe808 */
[----:B------:R-:W-:-:S04]  /*20e0*/  UIMAD.WIDE.U32 UR6, UR8, 0x2f684bdb, URZ ;  /* 0x2f684bdb080678a5 */ /* 0x000fc8000f8e003f */
[----:B------:R-:W-:-:S04]  /*20f0*/  UIADD3 UR6, UR8, -UR7, URZ ;  /* 0x8000000708067290 */ /* 0x000fc8000fffe03f */
[----:B------:R-:W-:-:S04]  /*2100*/  ULEA.HI UR6, UR6, UR7, URZ, 0x1f ;  /* 0x0000000706067291 */ /* 0x000fc8000f8ff83f */
[----:B------:R-:W-:-:S04]  /*2110*/  USHF.R.U32.HI UR6, URZ, 0x4, UR6 ;  /* 0x000000043f067899 */ /* 0x000fc80008011606 */
[----:B------:R-:W-:-:S04]  /*2120*/  UIMAD UR6, UR6, -0x1b, UR8 ;  /* 0xffffffe5060678a4 */ /* 0x000fc8000f8e0208 */
[----:B------:R-:W-:-:S04]  /*2130*/  ULEA UR6, UR6, UR10, 0x3 ;  /* 0x0000000a06067291 */ /* 0x000fc8000f8e183f */
[----:B------:R-:W-:-:S06]  /*2140*/  UIADD3 UR6, UR6, 0xd8, URZ ;  /* 0x000000d806067890 */ /* 0x000fcc000fffe03f */
[----:B------:R-:W-:-:S05]  /*2150*/  IMAD.U32 R10, RZ, RZ, UR6 ;  /* 0x00000006ff0a7e24 */ /* 0x000fca000f8e00ff */
[----:B------:R-:W-:-:S04]  /*2160*/  PRMT R10, R3, 0x654, R10 ;  /* 0x00000654030a7816 */ /* 0x000fc8000000000a */
[----:B------:R0:W-:Y:S03]  /*2170*/  SYNCS.ARRIVE.TRANS64.RED.A1T0 RZ, [R10+URZ], RZ ;  /* 0x000000ff0aff79a7 */ /* 0x0001e6000810043f */
.L_x_37:
[----:B------:R-:W-:Y:S05]  /*2180*/  BSYNC B0 ;  /* 0x0000000000007941 */ /* 0x000fea0003800000 */
.L_x_36:
[----:B------:R-:W-:Y:S05]  /*2190*/  @P1 BRA `(.L_x_34) ;  /* 0x0000000000041947 */ /* 0x000fea0003800000 */
[----:B------:R-:W-:Y:S01]  /*21a0*/  BPT.TRAP 0x1 ;  /* 0x000000040000795c */ /* 0x000fe20000300000 */
.L_x_34:
[----:B------:R-:W1:Y:S01]  /*21b0*/  LDC R21, c[0x0][0x288] ;  /* 0x0000a200ff157b82 */ /* 0x000e620000000800 */
[--C-:B0-----:R-:W-:Y:S01]  /*21c0*/  SHF.R.U32.HI R10, RZ, 0x2, R0.reuse ;  /* 0x00000002ff0a7819 */ /* 0x101fe20000011600 */
[----:B------:R-:W-:Y:S01]  /*21d0*/  UIADD3 UR8, UR9, UR5, URZ ;  /* 0x0000000509087290 */ /* 0x000fe2000fffe03f */
[----:B------:R-:W-:Y:S01]  /*21e0*/  SHF.R.U32.HI R13, RZ, 0x7, R0 ;  /* 0x00000007ff0d7819 */ /* 0x000fe20000011600 */
[----:B------:R-:W-:Y:S01]  /*21f0*/  ULDC UR12, c[0x0][0x284] ;  /* 0x0000a100000c7ab9 */ /* 0x000fe20000000800 */
[----:B------:R-:W-:Y:S01]  /*2200*/  LOP3.LUT R11, R10, 0x7, RZ, 0xc0, !PT ;  /* 0x000000070a0b7812 */ /* 0x000fe200078ec0ff */
[----:B------:R-:W-:Y:S01]  /*2210*/  UISETP.GT.U32.AND UP0, UPT, UR8, 0x1a, UPT ;  /* 0x0000001a0800788c */ /* 0x000fe2000bf04070 */
[----:B------:R-:W-:Y:S01]  /*2220*/  LOP3.LUT R10, R13, 0x1, RZ, 0xc0, !PT ;  /* 0x000000010d0a7812 */ /* 0x000fe200078ec0ff */
[----:B------:R-:W-:Y:S01]  /*2230*/  UIMAD.WIDE.U32 UR6, UR8, 0x2f684bdb, URZ ;  /* 0x2f684bdb080678a5 */ /* 0x000fe2000f8e003f */
[C---:B------:R-:W-:Y:S01]  /*2240*/  LOP3.LUT R12, R0.reuse, 0x60, RZ, 0xc0, !PT ;  /* 0x00000060000c7812 */ /* 0x040fe200078ec0ff */
[----:B------:R-:W-:Y:S01]  /*2250*/  UISETP.LT.U32.AND UP0, UPT, UR9, 0x1b, UP0 ;  /* 0x0000001b0900788c */ /* 0x000fe20008701070 */
[----:B------:R-:W-:Y:S01]  /*2260*/  LOP3.LUT R15, R0, 0x3, RZ, 0xc0, !PT ;  /* 0x00000003000f7812 */ /* 0x000fe200078ec0ff */
[----:B------:R-:W-:Y:S01]  /*2270*/  IMAD.SHL.U32 R16, R10, 0x40, RZ ;  /* 0x000000400a107824 */ /* 0x000fe200078e00ff */
[----:B------:R-:W-:Y:S01]  /*2280*/  SHF.R.U32.HI R12, RZ, 0x1, R12 ;  /* 0x00000001ff0c7819 */ /* 0x000fe2000001160c */
[----:B------:R-:W-:Y:S01]  /*2290*/  UIADD3 UR5, UR8, -UR7, URZ ;  /* 0x8000000708057290 */ /* 0x000fe2000fffe03f */
[----:B------:R-:W-:Y:S01]  /*22a0*/  SHF.R.S32.HI R28, RZ, 0x1f, R17 ;  /* 0x0000001fff1c7819 */ /* 0x000fe20000011411 */
[----:B------:R-:W-:Y:S01]  /*22b0*/  UISETP.GE.U32.AND UP1, UPT, UR9, 0x1b, UPT ;  /* 0x0000001b0900788c */ /* 0x000fe2000bf26070 */
[--C-:B------:R-:W-:Y:S01]  /*22c0*/  IADD3 R19, RZ, -R12, -R11.reuse ;  /* 0x8000000cff137210 */ /* 0x100fe20007ffe80b */
[----:B------:R-:W-:Y:S01]  /*22d0*/  USEL UR6, URZ, 0x1, !UP0 ;  /* 0x000000013f067887 */ /* 0x000fe2000c000000 */
[----:B------:R-:W-:Y:S01]  /*22e0*/  LOP3.LUT R13, R16, 0x40, R11, 0xe2, !PT ;  /* 0x00000040100d7812 */ /* 0x000fe200078ee20b */
[----:B------:R-:W-:Y:S01]  /*22f0*/  IMAD.SHL.U32 R16, R14, 0x8, RZ ;  /* 0x000000080e107824 */ /* 0x000fe200078e00ff */
[----:B------:R-:W-:Y:S01]  /*2300*/  ULEA.HI UR5, UR5, UR7, URZ, 0x1f ;  /* 0x0000000705057291 */ /* 0x000fe2000f8ff83f */
[----:B------:R-:W-:Y:S01]  /*2310*/  IMAD R20, R10, -0x40, R19 ;  /* 0xffffffc00a147824 */ /* 0x000fe200078e0213 */
[----:B------:R-:W-:Y:S01]  /*2320*/  ULDC.64 UR10, c[0x0][0x5d0] ;  /* 0x00017400000a7ab9 */ /* 0x000fe20000000a00 */
[----:B------:R-:W-:Y:S01]  /*2330*/  IMAD.SHL.U32 R10, R0, 0x2, RZ ;  /* 0x00000002000a7824 */ /* 0x000fe200078e00ff */
[----:B-1----:R-:W-:Y:S01]  /*2340*/  ISETP.GE.AND P0, PT, R16, R21, PT ;  /* 0x000000151000720c */ /* 0x002fe20003f06270 */
[----:B------:R-:W-:Y:S01]  /*2350*/  IMAD R23, R15, -0x2, R21 ;  /* 0xfffffffe0f177824 */ /* 0x000fe200078e0215 */
[----:B------:R-:W-:Y:S01]  /*2360*/  ULOP3.LUT UR4, UR4, UR6, URZ, 0x3c, !UPT ;  /* 0x0000000604047292 */ /* 0x000fe2000f8e3c3f */
[----:B------:R-:W-:Y:S01]  /*2370*/  IMAD.SHL.U32 R21, R18, 0x100, RZ ;  /* 0x0000010012157824 */ /* 0x000fe200078e00ff */
[----:B------:R-:W-:Y:S01]  /*2380*/  LOP3.LUT R15, R10, 0x6, RZ, 0xc0, !PT ;  /* 0x000000060a0f7812 */ /* 0x000fe200078ec0ff */
[----:B------:R-:W-:Y:S01]  /*2390*/  IMAD R22, R28, UR10, RZ ;  /* 0x0000000a1c167c24 */ /* 0x000fe2000f8e02ff */
[----:B------:R-:W-:Y:S01]  /*23a0*/  USHF.R.U32.HI UR5, URZ, 0x4, UR5 ;  /* 0x000000043f057899 */ /* 0x000fe20008011605 */
[----:B------:R-:W-:Y:S01]  /*23b0*/  IMAD.WIDE R18, R18, 0x100, RZ ;  /* 0x0000010012127825 */ /* 0x000fe200078e02ff */
[----:B------:R-:W-:-:S02]  /*23c0*/  ISETP.GE.OR P0, PT, R21, UR12, P0 ;  /* 0x0000000c15007c0c */ /* 0x000fc40008706670 */
[----:B------:R-:W-:Y:S01]  /*23d0*/  LOP3.LUT R10, R16, R15, RZ, 0xfc, !PT ;  /* 0x0000000f100a7212 */ /* 0x000fe200078efcff */
[----:B------:R-:W-:Y:S01]  /*23e0*/  IMAD R25, R17, UR11, R22 ;  /* 0x0000000b11197c24 */ /* 0x000fe2000f8e0216 */
[----:B------:R-:W-:Y:S01]  /*23f0*/  @UP1 ULOP3.LUT UR4, UR4, 0x1, UR5, 0x78, !UPT ;  /* 0x0000000104041892 */ /* 0x000fe2000f8e7805 */
[----:B------:R-:W-:Y:S01]  /*2400*/  IADD3 R31, -R21, UR12, R20 ;  /* 0x0000000c151f7c10 */ /* 0x000fe2000fffe114 */
[----:B------:R-:W-:Y:S01]  /*2410*/  UIMAD UR5, UR5, -0x1b, UR8 ;  /* 0xffffffe5050578a4 */ /* 0x000fe2000f8e0208 */
[----:B------:R-:W-:Y:S01]  /*2420*/  SHF.R.S32.HI R11, RZ, 0x1f, R10 ;  /* 0x0000001fff0b7819 */ /* 0x000fe2000001140a */
[----:B------:R-:W-:Y:S01]  /*2430*/  IMAD.IADD R40, R23, 0x1, -R16 ;  /* 0x0000000117287824 */ /* 0x000fe200078e0a10 */
[----:B------:R-:W-:Y:S01]  /*2440*/  LOP3.LUT R29, R18, R13, R12, 0xfe, !PT ;  /* 0x0000000d121d7212 */ /* 0x000fe200078efe0c */
[----:B------:R-:W-:Y:S02]  /*2450*/  IMAD.MOV.U32 R24, RZ, RZ, -0x1 ;  /* 0xffffffffff187424 */ /* 0x000fe400078e00ff */
[----:B------:R-:W-:-:S04]  /*2460*/  IMAD.WIDE.U32 R10, R17, UR10, R10 ;  /* 0x0000000a110a7c25 */ /* 0x000fc8000f8e000a */
[----:B------:R-:W-:Y:S01]  /*2470*/  IMAD.IADD R11, R11, 0x1, R25 ;  /* 0x000000010b0b7824 */ /* 0x000fe200078e0219 */
[----:B------:R-:W-:Y:S06]  /*2480*/  @P0 BRA `(.L_x_38) ;  /* 0x0000000c00280947 */ /* 0x000fec0003800000 */
[----:B------:R-:W0:Y:S01]  /*2490*/  LDC.64 R26, c[0x0][0x5c8] ;  /* 0x00017200ff1a7b82 */ /* 0x000e220000000a00 */
[----:B------:R-:W-:Y:S01]  /*24a0*/  ULDC.64 UR6, c[0x0][0x5c0] ;  /* 0x0001700000067ab9 */ /* 0x000fe20000000a00 */
[----:B------:R-:W-:Y:S01]  /*24b0*/  BSSY B0, `(.L_x_38) ;  /* 0x00000c7000007945 */ /* 0x000fe20003800000 */
[-C--:B0-----:R-:W-:Y:S02]  /*24c0*/  IMAD R12, R19, R26.reuse, RZ ;  /* 0x0000001a130c7224 */ /* 0x081fe400078e02ff */
[----:B------:R-:W-:-:S04]  /*24d0*/  IMAD.WIDE.U32 R10, R29, R26, R10 ;  /* 0x0000001a1d0a7225 */ /* 0x000fc800078e000a */
[----:B------:R-:W-:Y:S01]  /*24e0*/  IMAD R21, R29, R27, R12 ;  /* 0x0000001b1d157224 */ /* 0x000fe200078e020c */
[----:B------:R-:W-:Y:S01]  /*24f0*/  IADD3 R20, P4, R10, UR6, RZ ;  /* 0x000000060a147c10 */ /* 0x000fe2000ff9e0ff */
[C---:B------:R-:W-:Y:S01]  /*2500*/  IMAD.SHL.U32 R13, R26.reuse, 0x80, RZ ;  /* 0x000000801a0d7824 */ /* 0x040fe200078e00ff */
[C---:B------:R-:W-:Y:S01]  /*2510*/  LEA R16, P2, R26.reuse, R10, 0x3 ;  /* 0x0000000a1a107211 */ /* 0x040fe200078418ff */
[----:B------:R-:W-:Y:S01]  /*2520*/  IMAD.IADD R30, R11, 0x1, R21 ;  /* 0x000000010b1e7824 */ /* 0x000fe200078e0215 */
[----:B------:R-:W-:Y:S02]  /*2530*/  SHF.L.U64.HI R11, R26, 0x7, R27 ;  /* 0x000000071a0b7819 */ /* 0x000fe4000001021b */
[----:B------:R-:W-:Y:S02]  /*2540*/  IADD3 R12, P1, P0, R10, UR6, R13 ;  /* 0x000000060a0c7c10 */ /* 0x000fe4000f83e00d */
[----:B------:R-:W-:Y:S02]  /*2550*/  IADD3.X R21, R30, UR7, RZ, P4, !PT ;  /* 0x000000071e157c10 */ /* 0x000fe4000a7fe4ff */
[----:B---3-5:R-:W-:-:S02]  /*2560*/  FSETP.NEU.AND P4, PT, R4, RZ, PT ;  /* 0x000000ff0400720b */ /* 0x028fc40003f8d000 */
[----:B------:R-:W-:Y:S02]  /*2570*/  LEA.HI.X R26, R26, R30, R27, 0x3, P2 ;  /* 0x0000001e1a1a7211 */ /* 0x000fe400010f1c1b */
[C---:B------:R-:W-:Y:S02]  /*2580*/  IADD3 R22, P2, R16.reuse, UR6, RZ ;  /* 0x0000000610167c10 */ /* 0x040fe4000ff5e0ff */
[----:B------:R-:W-:Y:S02]  /*2590*/  IADD3 R10, P5, P6, R16, UR6, R13 ;  /* 0x00000006100a7c10 */ /* 0x000fe4000febe00d */
[--C-:B------:R-:W-:Y:S02]  /*25a0*/  IADD3.X R13, R30, UR7, R11.reuse, P1, P0 ;  /* 0x000000071e0d7c10 */ /* 0x100fe40008fe040b */
[C---:B------:R-:W-:Y:S02]  /*25b0*/  IADD3.X R23, R26.reuse, UR7, RZ, P2, !PT ;  /* 0x000000071a177c10 */ /* 0x040fe400097fe4ff */
[----:B------:R-:W-:Y:S01]  /*25c0*/  IADD3.X R11, R26, UR7, R11, P5, P6 ;  /* 0x000000071a0b7c10 */ /* 0x000fe2000afec40b */
[----:B------:R-:W-:Y:S06]  /*25d0*/  @!P4 BRA `(.L_x_39) ;  /* 0x000000080040c947 */ /* 0x000fec0003800000 */
[----:B------:R-:W-:Y:S01]  /*25e0*/  IMAD R14, R14, 0x8, R15 ;  /* 0x000000080e0e7824 */ /* 0x000fe200078e020f */
[----:B------:R-:W-:Y:S01]  /*25f0*/  ULDC.64 UR6, c[0x0][0x5b8] ;  /* 0x00016e0000067ab9 */ /* 0x000fe20000000a00 */
[----:B------:R-:W-:Y:S01]  /*2600*/  ISETP.GE.AND P0, PT, R40, 0x1, PT ;  /* 0x000000012800780c */ /* 0x000fe20003f06270 */
[----:B------:R-:W-:Y:S01]  /*2610*/  IMAD R16, R28, UR6, RZ ;  /* 0x000000061c107c24 */ /* 0x000fe2000f8e02ff */
[----:B------:R-:W-:Y:S01]  /*2620*/  ULDC.64 UR10, c[0x0][0x5a8] ;  /* 0x00016a00000a7ab9 */ /* 0x000fe20000000a00 */
[----:B------:R-:W-:Y:S01]  /*2630*/  SHF.R.S32.HI R15, RZ, 0x1f, R14 ;  /* 0x0000001fff0f7819 */ /* 0x000fe2000001140e */
[----:B------:R-:W-:Y:S01]  /*2640*/  BSSY B1, `(.L_x_40) ;  /* 0x000000e000017945 */ /* 0x000fe20003800000 */
[----:B------:R-:W-:Y:S01]  /*2650*/  IMAD R25, R17, UR7, R16 ;  /* 0x0000000711197c24 */ /* 0x000fe2000f8e0210 */
[----:B------:R-:W-:Y:S01]  /*2660*/  ISETP.LT.OR P4, PT, R31, 0x1, !P0 ;  /* 0x000000011f00780c */ /* 0x000fe20004781670 */
[----:B------:R-:W-:Y:S01]  /*2670*/  IMAD.WIDE.U32 R16, R17, UR6, R14 ;  /* 0x0000000611107c25 */ /* 0x000fe2000f8e000e */
[----:B------:R-:W-:-:S03]  /*2680*/  ULDC.64 UR6, c[0x0][0x5b0] ;  /* 0x00016c0000067ab9 */ /* 0x000fc60000000a00 */
[----:B------:R-:W-:Y:S02]  /*2690*/  IMAD.IADD R17, R17, 0x1, R25 ;  /* 0x0000000111117824 */ /* 0x000fe400078e0219 */
[----:B------:R-:W-:Y:S02]  /*26a0*/  IMAD R25, R19, UR6, RZ ;  /* 0x0000000613197c24 */ /* 0x000fe4000f8e02ff */
[----:B------:R-:W-:-:S04]  /*26b0*/  IMAD.WIDE.U32 R14, R29, UR6, R16 ;  /* 0x000000061d0e7c25 */ /* 0x000fc8000f8e0010 */
[----:B------:R-:W-:Y:S01]  /*26c0*/  IMAD R25, R29, UR7, R25 ;  /* 0x000000071d197c24 */ /* 0x000fe2000f8e0219 */
[----:B------:R-:W-:-:S04]  /*26d0*/  IADD3 R14, P1, R14, UR10, RZ ;  /* 0x0000000a0e0e7c10 */ /* 0x000fc8000ff3e0ff */
[--C-:B------:R-:W-:Y:S02]  /*26e0*/  IADD3.X R15, R15, UR11, R25.reuse, P1, !PT ;  /* 0x0000000b0f0f7c10 */ /* 0x100fe40008ffe419 */
[----:B------:R-:W-:Y:S01]  /*26f0*/  PRMT R25, RZ, 0x7610, R25 ;  /* 0x00007610ff197816 */ /* 0x000fe20000000019 */
[----:B------:R-:W-:Y:S06]  /*2700*/  @P4 BRA `(.L_x_41) ;  /* 0x0000000000044947 */ /* 0x000fec0003800000 */
[----:B------:R0:W5:Y:S02]  /*2710*/  LDG.E.U8 R25, desc[UR16][R14.64] ;  /* 0x000000100e197981 */ /* 0x000164000c1e1100 */
.L_x_41:
[----:B------:R-:W-:Y:S05]  /*2720*/  BSYNC B1 ;  /* 0x0000000000017941 */ /* 0x000fea0003800000 */
.L_x_40:
[----:B-----5:R-:W-:Y:S01]  /*2730*/  LOP3.LUT R25, R25, 0xff, RZ, 0xc0, !PT ;  /* 0x000000ff19197812 */ /* 0x020fe200078ec0ff */
[----:B------:R-:W-:Y:S01]  /*2740*/  BSSY B1, `(.L_x_42) ;  /* 0x000000c000017945 */ /* 0x000fe20003800000 */
[----:B------:R-:W-:Y:S02]  /*2750*/  ISETP.GE.AND P1, PT, R40, 0x2, PT ;  /* 0x000000022800780c */ /* 0x000fe40003f26270 */
[----:B------:R-:W-:Y:S02]  /*2760*/  F2FP.F16.E4M3.UNPACK_B R25, R25 ;  /* 0x00000019ff19723e */ /* 0x000fe400020006ff */
[----:B------:R-:W-:-:S03]  /*2770*/  ISETP.LT.OR P2, PT, R31, 0x1, !P1 ;  /* 0x000000011f00780c */ /* 0x000fc60004f41670 */
[----:B------:R-:W-:-:S05]  /*2780*/  HADD2.F32 R25, -RZ, R25.H0_H0 ;  /* 0x20000019ff197230 */ /* 0x000fca0000004100 */
[----:B------:R-:W-:Y:S01]  /*2790*/  FMUL R26, R25, R4 ;  /* 0x00000004191a7220 */ /* 0x000fe20000400000 */
[----:B------:R-:W-:-:S03]  /*27a0*/  PRMT R25, RZ, 0x7610, R25 ;  /* 0x00007610ff197816 */ /* 0x000fc60000000019 */
[----:B--2---:R-:W-:-:S05]  /*27b0*/  FFMA R26, R39, R2, R26 ;  /* 0x00000002271a7223 */ /* 0x004fca000000001a */
[----:B------:R-:W-:-:S05]  /*27c0*/  F2FP.SATFINITE.E4M3.F32.PACK_AB_MERGE_C R27, RZ, R26, RZ ;  /* 0x0000001aff1b723e */ /* 0x000fca00048070ff */
[----:B------:R1:W-:Y:S01]  /*27d0*/  @!P4 STG.E.U8 desc[UR16][R20.64], R27 ;  /* 0x0000001b1400c986 */ /* 0x0003e2000c101110 */
[----:B------:R-:W-:Y:S05]  /*27e0*/  @P2 BRA `(.L_x_43) ;  /* 0x0000000000042947 */ /* 0x000fea0003800000 */
[----:B------:R2:W5:Y:S02]  /*27f0*/  LDG.E.U8 R25, desc[UR16][R14.64+0x1] ;  /* 0x000001100e197981 */ /* 0x000564000c1e1100 */
.L_x_43:
[----:B------:R-:W-:Y:S05]  /*2800*/  BSYNC B1 ;  /* 0x0000000000017941 */ /* 0x000fea0003800000 */
.L_x_42:
[----:B-----5:R-:W-:Y:S01]  /*2810*/  LOP3.LUT R25, R25, 0xff, RZ, 0xc0, !PT ;  /* 0x000000ff19197812 */ /* 0x020fe200078ec0ff */
[----:B------:R-:W-:Y:S01]  /*2820*/  BSSY B1, `(.L_x_44) ;  /* 0x0000012000017945 */ /* 0x000fe20003800000 */
[----:B-1----:R-:W-:Y:S02]  /*2830*/  IADD3 R27, P4, R29, 0x8, RZ ;  /* 0x000000081d1b7810 */ /* 0x002fe40007f9e0ff */
[----:B------:R-:W-:Y:S02]  /*2840*/  F2FP.F16.E4M3.UNPACK_B R25, R25 ;  /* 0x00000019ff19723e */ /* 0x000fe400020006ff */
[----:B------:R-:W-:Y:S01]  /*2850*/  ISETP.LT.OR P5, PT, R31, 0x9, !P0 ;  /* 0x000000091f00780c */ /* 0x000fe200047a1670 */
[----:B0-2---:R-:W-:Y:S02]  /*2860*/  IMAD.X R14, RZ, RZ, R19, P4 ;  /* 0x000000ffff0e7224 */ /* 0x005fe400020e0613 */
[----:B------:R-:W-:Y:S02]  /*2870*/  HADD2.F32 R25, -RZ, R25.H0_H0 ;  /* 0x20000019ff197230 */ /* 0x000fe40000004100 */
[----:B------:R-:W-:-:S02]  /*2880*/  IMAD R26, R14, UR6, RZ ;  /* 0x000000060e1a7c24 */ /* 0x000fc4000f8e02ff */
[----:B------:R-:W-:-:S04]  /*2890*/  IMAD.WIDE.U32 R14, R27, UR6, R16 ;  /* 0x000000061b0e7c25 */ /* 0x000fc8000f8e0010 */
[----:B------:R-:W-:Y:S01]  /*28a0*/  FMUL R25, R25, R4 ;  /* 0x0000000419197220 */ /* 0x000fe20000400000 */
[----:B------:R-:W-:-:S03]  /*28b0*/  IMAD R27, R27, UR7, R26 ;  /* 0x000000071b1b7c24 */ /* 0x000fc6000f8e021a */
[----:B------:R-:W-:Y:S01]  /*28c0*/  FFMA R25, R36, R2, R25 ;  /* 0x0000000224197223 */ /* 0x000fe20000000019 */
[----:B------:R-:W-:-:S04]  /*28d0*/  IADD3 R14, P4, R14, UR10, RZ ;  /* 0x0000000a0e0e7c10 */ /* 0x000fc8000ff9e0ff */
[----:B------:R-:W-:Y:S02]  /*28e0*/  F2FP.SATFINITE.E4M3.F32.PACK_AB_MERGE_C R39, RZ, R25, RZ ;  /* 0x00000019ff27723e */ /* 0x000fe400048070ff */
[----:B------:R-:W-:Y:S02]  /*28f0*/  IADD3.X R15, R15, UR11, R27, P4, !PT ;  /* 0x0000000b0f0f7c10 */ /* 0x000fe4000a7fe41b */
[----:B------:R-:W-:Y:S01]  /*2900*/  PRMT R25, RZ, 0x7610, R25 ;  /* 0x00007610ff197816 */ /* 0x000fe20000000019 */
[----:B------:R0:W-:Y:S01]  /*2910*/  @!P2 STG.E.U8 desc[UR16][R20.64+0x1], R39 ;  /* 0x000001271400a986 */ /* 0x0001e2000c101110 */
[----:B------:R-:W-:Y:S05]  /*2920*/  @P5 BRA `(.L_x_45) ;  /* 0x0000000000045947 */ /* 0x000fea0003800000 */
[----:B------:R1:W5:Y:S02]  /*2930*/  LDG.E.U8 R25, desc[UR16][R14.64] ;  /* 0x000000100e197981 */ /* 0x000364000c1e1100 */
.L_x_45:
[----:B------:R-:W-:Y:S05]  /*2940*/  BSYNC B1 ;  /* 0x0000000000017941 */ /* 0x000fea0003800000 */
.L_x_44:
[----:B-----5:R-:W-:Y:S01]  /*2950*/  LOP3.LUT R25, R25, 0xff, RZ, 0xc0, !PT ;  /* 0x000000ff19197812 */ /* 0x020fe200078ec0ff */
[----:B------:R-:W-:Y:S01]  /*2960*/  BSSY B1, `(.L_x_46) ;  /* 0x000000b000017945 */ /* 0x000fe20003800000 */
[----:B------:R-:W-:Y:S02]  /*2970*/  ISETP.LT.OR P2, PT, R31, 0x9, !P1 ;  /* 0x000000091f00780c */ /* 0x000fe40004f41670 */
[----:B------:R-:W-:-:S05]  /*2980*/  F2FP.F16.E4M3.UNPACK_B R25, R25 ;  /* 0x00000019ff19723e */ /* 0x000fca00020006ff */
[----:B------:R-:W-:-:S05]  /*2990*/  HADD2.F32 R25, -RZ, R25.H0_H0 ;  /* 0x20000019ff197230 */ /* 0x000fca0000004100 */
[----:B0-----:R-:W-:-:S04]  /*29a0*/  FMUL R20, R25, R4 ;  /* 0x0000000419147220 */ /* 0x001fc80000400000 */
[----:B------:R-:W-:-:S05]  /*29b0*/  FFMA R20, R37, R2, R20 ;  /* 0x0000000225147223 */ /* 0x000fca0000000014 */
[----:B------:R-:W-:Y:S02]  /*29c0*/  F2FP.SATFINITE.E4M3.F32.PACK_AB_MERGE_C R21, RZ, R20, RZ ;  /* 0x00000014ff15723e */ /* 0x000fe400048070ff */
[----:B------:R-:W-:-:S03]  /*29d0*/  PRMT R20, RZ, 0x7610, R20 ;  /* 0x00007610ff147816 */ /* 0x000fc60000000014 */
[----:B------:R0:W-:Y:S01]  /*29e0*/  @!P5 STG.E.U8 desc[UR16][R22.64], R21 ;  /* 0x000000151600d986 */ /* 0x0001e2000c101110 */
[----:B------:R-:W-:Y:S05]  /*29f0*/  @P2 BRA `(.L_x_47) ;  /* 0x0000000000042947 */ /* 0x000fea0003800000 */
[----:B------:R2:W5:Y:S02]  /*2a00*/  LDG.E.U8 R20, desc[UR16][R14.64+0x1] ;  /* 0x000001100e147981 */ /* 0x000564000c1e1100 */
.L_x_47:
[----:B------:R-:W-:Y:S05]  /*2a10*/  BSYNC B1 ;  /* 0x0000000000017941 */ /* 0x000fea0003800000 */
.L_x_46:
[----:B-----5:R-:W-:Y:S01]  /*2a20*/  LOP3.LUT R20, R20, 0xff, RZ, 0xc0, !PT ;  /* 0x000000ff14147812 */ /* 0x020fe200078ec0ff */
[----:B------:R-:W-:Y:S01]  /*2a30*/  BSSY B1, `(.L_x_48) ;  /* 0x0000012000017945 */ /* 0x000fe20003800000 */
[----:B------:R-:W-:Y:S02]  /*2a40*/  IADD3 R25, P4, R29, 0x80, RZ ;  /* 0x000000801d197810 */ /* 0x000fe40007f9e0ff */
[----:B------:R-:W-:Y:S02]  /*2a50*/  F2FP.F16.E4M3.UNPACK_B R20, R20 ;  /* 0x00000014ff14723e */ /* 0x000fe400020006ff */
[----:B------:R-:W-:Y:S01]  /*2a60*/  ISETP.LT.OR P0, PT, R31, 0x81, !P0 ;  /* 0x000000811f00780c */ /* 0x000fe20004701670 */
[----:B-12---:R-:W-:Y:S02]  /*2a70*/  IMAD.X R14, RZ, RZ, R19, P4 ;  /* 0x000000ffff0e7224 */ /* 0x006fe400020e0613 */
[----:B------:R-:W-:Y:S02]  /*2a80*/  HADD2.F32 R15, -RZ, R20.H0_H0 ;  /* 0x20000014ff0f7230 */ /* 0x000fe40000004100 */
[----:B------:R-:W-:-:S03]  /*2a90*/  IMAD R20, R14, UR6, RZ ;  /* 0x000000060e147c24 */ /* 0x000fc6000f8e02ff */
[----:B0-----:R-:W-:Y:S01]  /*2aa0*/  FMUL R21, R15, R4 ;  /* 0x000000040f157220 */ /* 0x001fe20000400000 */
[----:B------:R-:W-:-:S04]  /*2ab0*/  IMAD.WIDE.U32 R14, R25, UR6, R16 ;  /* 0x00000006190e7c25 */ /* 0x000fc8000f8e0010 */
[----:B------:R-:W-:Y:S01]  /*2ac0*/  FFMA R21, R34, R2, R21 ;  /* 0x0000000222157223 */ /* 0x000fe20000000015 */
[--C-:B------:R-:W-:Y:S01]  /*2ad0*/  IMAD R25, R25, UR7, R20.reuse ;  /* 0x0000000719197c24 */ /* 0x100fe2000f8e0214 */
[----:B------:R-:W-:Y:S02]  /*2ae0*/  IADD3 R14, P4, R14, UR10, RZ ;  /* 0x0000000a0e0e7c10 */ /* 0x000fe4000ff9e0ff */
[----:B------:R-:W-:Y:S02]  /*2af0*/  PRMT R20, RZ, 0x7610, R20 ;  /* 0x00007610ff147816 */ /* 0x000fe40000000014 */
[----:B------:R-:W-:Y:S02]  /*2b00*/  F2FP.SATFINITE.E4M3.F32.PACK_AB_MERGE_C R21, RZ, R21, RZ ;  /* 0x00000015ff15723e */ /* 0x000fe400048070ff */
[----:B------:R-:W-:-:S03]  /*2b10*/  IADD3.X R15, R15, UR11, R25, P4, !PT ;  /* 0x0000000b0f0f7c10 */ /* 0x000fc6000a7fe419 */
[----:B------:R0:W-:Y:S01]  /*2b20*/  @!P2 STG.E.U8 desc[UR16][R22.64+0x1], R21 ;  /* 0x000001151600a986 */ /* 0x0001e2000c101110 */
[----:B------:R-:W-:Y:S05]  /*2b30*/  @P0 BRA `(.L_x_49) ;  /* 0x0000000000040947 */ /* 0x000fea0003800000 */
[----:B------:R1:W5:Y:S02]  /*2b40*/  LDG.E.U8 R20, desc[UR16][R14.64] ;  /* 0x000000100e147981 */ /* 0x000364000c1e1100 */
.L_x_49:
[----:B------:R-:W-:Y:S05]  /*2b50*/  BSYNC B1 ;  /* 0x0000000000017941 */ /* 0x000fea0003800000 */
.L_x_48:
[----:B-----5:R-:W-:Y:S01]  /*2b60*/  LOP3.LUT R20, R20, 0xff, RZ, 0xc0, !PT ;  /* 0x000000ff14147812 */ /* 0x020fe200078ec0ff */
[----:B------:R-:W-:Y:S01]  /*2b70*/  BSSY B1, `(.L_x_50) ;  /* 0x000000b000017945 */ /* 0x000fe20003800000 */
[----:B------:R-:W-:Y:S02]  /*2b80*/  ISETP.LT.OR P1, PT, R31, 0x81, !P1 ;  /* 0x000000811f00780c */ /* 0x000fe40004f21670 */
[----:B------:R-:W-:-:S05]  /*2b90*/  F2FP.F16.E4M3.UNPACK_B R20, R20 ;  /* 0x00000014ff14723e */ /* 0x000fca00020006ff */
[----:B0-----:R-:W-:-:S05]  /*2ba0*/  HADD2.F32 R21, -RZ, R20.H0_H0 ;  /* 0x20000014ff157230 */ /* 0x001fca0000004100 */
[----:B------:R-:W-:-:S04]  /*2bb0*/  FMUL R20, R21, R4 ;  /* 0x0000000415147220 */ /* 0x000fc80000400000 */
[----:B------:R-:W-:-:S05]  /*2bc0*/  FFMA R20, R35, R2, R20 ;  /* 0x0000000223147223 */ /* 0x000fca0000000014 */
[----:B------:R-:W-:Y:S02]  /*2bd0*/  F2FP.SATFINITE.E4M3.F32.PACK_AB_MERGE_C R21, RZ, R20, RZ ;  /* 0x00000014ff15723e */ /* 0x000fe400048070ff */
[----:B------:R-:W-:-:S03]  /*2be0*/  PRMT R20, RZ, 0x7610, R20 ;  /* 0x00007610ff147816 */ /* 0x000fc60000000014 */
[----:B------:R0:W-:Y:S01]  /*2bf0*/  @!P0 STG.E.U8 desc[UR16][R12.64], R21 ;  /* 0x000000150c008986 */ /* 0x0001e2000c101110 */
[----:B------:R-:W-:Y:S05]  /*2c00*/  @P1 BRA `(.L_x_51) ;  /* 0x0000000000041947 */ /* 0x000fea0003800000 */
[----:B------:R2:W5:Y:S02]  /*2c10*/  LDG.E.U8 R20, desc[UR16][R14.64+0x1] ;  /* 0x000001100e147981 */ /* 0x000564000c1e1100 */
.L_x_51:
[----:B------:R-:W-:Y:S05]  /*2c20*/  BSYNC B1 ;  /* 0x0000000000017941 */ /* 0x000fea0003800000 */
.L_x_50:
[----:B-----5:R-:W-:Y:S01]  /*2c30*/  LOP3.LUT R20, R20, 0xff, RZ, 0xc0, !PT ;  /* 0x000000ff14147812 */ /* 0x020fe200078ec0ff */
[----:B------:R-:W-:Y:S01]  /*2c40*/  BSSY B1, `(.L_x_52) ;  /* 0x0000013000017945 */ /* 0x000fe20003800000 */
[----:B0-----:R-:W-:Y:S02]  /*2c50*/  IADD3 R21, P0, R29, 0x88, RZ ;  /* 0x000000881d157810 */ /* 0x001fe40007f1e0ff */
[----:B------:R-:W-:-:S03]  /*2c60*/  F2FP.F16.E4M3.UNPACK_B R20, R20 ;  /* 0x00000014ff14723e */ /* 0x000fc600020006ff */
[----:B------:R-:W-:Y:S01]  /*2c70*/  IMAD.X R18, RZ, RZ, R19, P0 ;  /* 0x000000ffff127224 */ /* 0x000fe200000e0613 */
[----:B------:R-:W-:Y:S01]  /*2c80*/  ISETP.GE.AND P0, PT, R31, 0x89, PT ;  /* 0x000000891f00780c */ /* 0x000fe20003f06270 */
[----:B-12---:R-:W-:Y:S02]  /*2c90*/  HADD2.F32 R15, -RZ, R20.H0_H0 ;  /* 0x20000014ff0f7230 */ /* 0x006fe40000004100 */
[----:B------:R-:W-:Y:S01]  /*2ca0*/  IMAD R18, R18, UR6, RZ ;  /* 0x0000000612127c24 */ /* 0x000fe2000f8e02ff */
[----:B------:R-:W-:Y:S01]  /*2cb0*/  ISETP.LT.OR P4, PT, R40, 0x1, !P0 ;  /* 0x000000012800780c */ /* 0x000fe20004781670 */
[----:B------:R-:W-:-:S04]  /*2cc0*/  IMAD.WIDE.U32 R16, R21, UR6, R16 ;  /* 0x0000000615107c25 */ /* 0x000fc8000f8e0010 */
[----:B------:R-:W-:Y:S01]  /*2cd0*/  FMUL R15, R15, R4 ;  /* 0x000000040f0f7220 */ /* 0x000fe20000400000 */
[----:B------:R-:W-:-:S03]  /*2ce0*/  IMAD R21, R21, UR7, R18 ;  /* 0x0000000715157c24 */ /* 0x000fc6000f8e0212 */
[----:B------:R-:W-:Y:S01]  /*2cf0*/  FFMA R15, R32, R2, R15 ;  /* 0x00000002200f7223 */ /* 0x000fe2000000000f */
[----:B------:R-:W-:Y:S02]  /*2d00*/  IADD3 R14, P2, R16, UR10, RZ ;  /* 0x0000000a100e7c10 */ /* 0x000fe4000ff5e0ff */
[----:B------:R-:W-:Y:S02]  /*2d10*/  PRMT R16, RZ, 0x7610, R16 ;  /* 0x00007610ff107816 */ /* 0x000fe40000000010 */
[----:B------:R-:W-:Y:S02]  /*2d20*/  F2FP.SATFINITE.E4M3.F32.PACK_AB_MERGE_C R19, RZ, R15, RZ ;  /* 0x0000000fff13723e */ /* 0x000fe400048070ff */
[----:B------:R-:W-:-:S03]  /*2d30*/  IADD3.X R15, R17, UR11, R21, P2, !PT ;  /* 0x0000000b110f7c10 */ /* 0x000fc600097fe415 */
[----:B------:R0:W-:Y:S01]  /*2d40*/  @!P1 STG.E.U8 desc[UR16][R12.64+0x1], R19 ;  /* 0x000001130c009986 */ /* 0x0001e2000c101110 */
[----:B------:R-:W-:Y:S05]  /*2d50*/  @P4 BRA `(.L_x_53) ;  /* 0x0000000000044947 */ /* 0x000fea0003800000 */
[----:B------:R1:W5:Y:S02]  /*2d60*/  LDG.E.U8 R16, desc[UR16][R14.64] ;  /* 0x000000100e107981 */ /* 0x000364000c1e1100 */
.L_x_53:
[----:B------:R-:W-:Y:S05]  /*2d70*/  BSYNC B1 ;  /* 0x0000000000017941 */ /* 0x000fea0003800000 */
.L_x_52:
        /* <DEDUP_REMOVED lines=12> */
.L_x_55:
[----:B------:R-:W-:Y:S05]  /*2e40*/  BSYNC B1 ;  /* 0x0000000000017941 */ /* 0x000fea0003800000 */
.L_x_54:
[----:B------:R-:W-:Y:S05]  /*2e50*/  @P0 BRA `(.L_x_56) ;  /* 0x0000000000b00947 */ /* 0x000fea0003800000 */
[----:B-----5:R-:W-:-:S04]  /*2e60*/  LOP3.LUT R12, R12, 0xff, RZ, 0xc0, !PT ;  /* 0x000000ff0c0c7812 */ /* 0x020fc800078ec0ff */
[----:B------:R-:W-:-:S05]  /*2e70*/  F2FP.F16.E4M3.UNPACK_B R12, R12 ;  /* 0x0000000cff0c723e */ /* 0x000fca00020006ff */
[----:B0-----:R-:W-:-:S05]  /*2e80*/  HADD2.F32 R13, -RZ, R12.H0_H0 ;  /* 0x2000000cff0d7230 */ /* 0x001fca0000004100 */
[----:B------:R-:W-:-:S04]  /*2e90*/  FMUL R12, R13, R4 ;  /* 0x000000040d0c7220 */ /* 0x000fc80000400000 */
[----:B------:R-:W-:-:S05]  /*2ea0*/  FFMA R12, R5, R2, R12 ;  /* 0x00000002050c7223 */ /* 0x000fca000000000c */
[----:B------:R-:W-:-:S05]  /*2eb0*/  F2FP.SATFINITE.E4M3.F32.PACK_AB_MERGE_C R5, RZ, R12, RZ ;  /* 0x0000000cff05723e */ /* 0x000fca00048070ff */
[----:B------:R3:W-:Y:S01]  /*2ec0*/  STG.E.U8 desc[UR16][R10.64+0x1], R5 ;  /* 0x000001050a007986 */ /* 0x0007e2000c101110 */
[----:B------:R-:W-:Y:S05]  /*2ed0*/  BRA `(.L_x_56) ;  /* 0x0000000000907947 */ /* 0x000fea0003800000 */
.L_x_39:
[----:B------:R-:W-:Y:S01]  /*2ee0*/  ISETP.GE.AND P1, PT, R31, 0x1, PT ;  /* 0x000000011f00780c */ /* 0x000fe20003f26270 */
[-C--:B--2---:R-:W-:Y:S01]  /*2ef0*/  FMUL R39, R39, R2.reuse ;  /* 0x0000000227277220 */ /* 0x084fe20000400000 */
[-C--:B------:R-:W-:Y:S01]  /*2f00*/  FMUL R36, R36, R2.reuse ;  /* 0x0000000224247220 */ /* 0x080fe20000400000 */
[----:B------:R-:W-:Y:S01]  /*2f10*/  ISETP.GE.AND P6, PT, R31, 0x9, PT ;  /* 0x000000091f00780c */ /* 0x000fe20003fc6270 */
[-C--:B------:R-:W-:Y:S01]  /*2f20*/  FMUL R37, R37, R2.reuse ;  /* 0x0000000225257220 */ /* 0x080fe20000400000 */
[----:B------:R-:W-:Y:S01]  /*2f30*/  ISETP.LT.OR P5, PT, R40, 0x1, !P1 ;  /* 0x000000012800780c */ /* 0x000fe20004fa1670 */
[-C--:B------:R-:W-:Y:S01]  /*2f40*/  FMUL R34, R34, R2.reuse ;  /* 0x0000000222227220 */ /* 0x080fe20000400000 */
[----:B------:R-:W-:Y:S01]  /*2f50*/  ISETP.LT.OR P1, PT, R40, 0x2, !P1 ;  /* 0x000000022800780c */ /* 0x000fe20004f21670 */
[-C--:B------:R-:W-:Y:S01]  /*2f60*/  FMUL R35, R35, R2.reuse ;  /* 0x0000000223237220 */ /* 0x080fe20000400000 */
[----:B------:R-:W-:Y:S01]  /*2f70*/  F2FP.SATFINITE.E4M3.F32.PACK_AB_MERGE_C R39, RZ, R39, RZ ;  /* 0x00000027ff27723e */ /* 0x000fe200048070ff */
[----:B------:R-:W-:Y:S01]  /*2f80*/  FMUL R32, R32, R2 ;  /* 0x0000000220207220 */ /* 0x000fe20000400000 */
[----:B------:R-:W-:Y:S01]  /*2f90*/  F2FP.SATFINITE.E4M3.F32.PACK_AB_MERGE_C R15, RZ, R36, RZ ;  /* 0x00000024ff0f723e */ /* 0x000fe200048070ff */
[-C--:B------:R-:W-:Y:S01]  /*2fa0*/  FMUL R33, R33, R2.reuse ;  /* 0x0000000221217220 */ /* 0x080fe20000400000 */
[----:B------:R-:W-:Y:S01]  /*2fb0*/  ISETP.GE.AND P2, PT, R31, 0x81, PT ;  /* 0x000000811f00780c */ /* 0x000fe20003f46270 */
[----:B------:R-:W-:Y:S01]  /*2fc0*/  FMUL R5, R5, R2 ;  /* 0x0000000205057220 */ /* 0x000fe20000400000 */
[----:B------:R-:W-:-:S02]  /*2fd0*/  ISETP.GE.AND P0, PT, R31, 0x89, PT ;  /* 0x000000891f00780c */ /* 0x000fc40003f06270 */
[C---:B------:R-:W-:Y:S01]  /*2fe0*/  ISETP.LT.OR P4, PT, R40.reuse, 0x1, !P6 ;  /* 0x000000012800780c */ /* 0x040fe20007781670 */
[----:B------:R-:W-:Y:S01]  /*2ff0*/  @!P5 STG.E.U8 desc[UR16][R20.64], R39 ;  /* 0x000000271400d986 */ /* 0x000fe2000c101110 */
[C---:B------:R-:W-:Y:S02]  /*3000*/  ISETP.LT.OR P5, PT, R40.reuse, 0x1, !P2 ;  /* 0x000000012800780c */ /* 0x040fe400057a1670 */
[C---:B------:R-:W-:Y:S01]  /*3010*/  ISETP.LT.OR P2, PT, R40.reuse, 0x2, !P2 ;  /* 0x000000022800780c */ /* 0x040fe20005741670 */
[----:B------:R0:W-:Y:S01]  /*3020*/  @!P1 STG.E.U8 desc[UR16][R20.64+0x1], R15 ;  /* 0x0000010f14009986 */ /* 0x0001e2000c101110 */
[C---:B------:R-:W-:Y:S02]  /*3030*/  ISETP.LT.OR P1, PT, R40.reuse, 0x2, !P6 ;  /* 0x000000022800780c */ /* 0x040fe40007721670 */
[C---:B------:R-:W-:Y:S02]  /*3040*/  ISETP.LT.OR P6, PT, R40.reuse, 0x1, !P0 ;  /* 0x000000012800780c */ /* 0x040fe400047c1670 */
[----:B------:R-:W-:-:S02]  /*3050*/  ISETP.LT.OR P0, PT, R40, 0x2, !P0 ;  /* 0x000000022800780c */ /* 0x000fc40004701670 */
[----:B------:R-:W-:Y:S02]  /*3060*/  F2FP.SATFINITE.E4M3.F32.PACK_AB_MERGE_C R37, RZ, R37, RZ ;  /* 0x00000025ff25723e */ /* 0x000fe400048070ff */
[----:B------:R-:W-:Y:S02]  /*3070*/  F2FP.SATFINITE.E4M3.F32.PACK_AB_MERGE_C R35, RZ, R35, RZ ;  /* 0x00000023ff23723e */ /* 0x000fe400048070ff */
[----:B------:R-:W-:Y:S01]  /*3080*/  F2FP.SATFINITE.E4M3.F32.PACK_AB_MERGE_C R17, RZ, R32, RZ ;  /* 0x00000020ff11723e */ /* 0x000fe200048070ff */
[----:B------:R1:W-:Y:S01]  /*3090*/  @!P4 STG.E.U8 desc[UR16][R22.64], R37 ;  /* 0x000000251600c986 */ /* 0x0003e2000c101110 */
[----:B0-----:R-:W-:Y:S02]  /*30a0*/  F2FP.SATFINITE.E4M3.F32.PACK_AB_MERGE_C R15, RZ, R34, RZ ;  /* 0x00000022ff0f723e */ /* 0x001fe400048070ff */
[----:B------:R-:W-:Y:S02]  /*30b0*/  F2FP.SATFINITE.E4M3.F32.PACK_AB_MERGE_C R33, RZ, R33, RZ ;  /* 0x00000021ff21723e */ /* 0x000fe400048070ff */
[----:B------:R-:W-:Y:S01]  /*30c0*/  F2FP.SATFINITE.E4M3.F32.PACK_AB_MERGE_C R5, RZ, R5, RZ ;  /* 0x00000005ff05723e */ /* 0x000fe200048070ff */
[----:B------:R1:W-:Y:S04]  /*30d0*/  @!P1 STG.E.U8 desc[UR16][R22.64+0x1], R15 ;  /* 0x0000010f16009986 */ /* 0x0003e8000c101110 */
[----:B------:R1:W-:Y:S04]  /*30e0*/  @!P5 STG.E.U8 desc[UR16][R12.64], R35 ;  /* 0x000000230c00d986 */ /* 0x0003e8000c101110 */
[----:B------:R1:W-:Y:S04]  /*30f0*/  @!P2 STG.E.U8 desc[UR16][R12.64+0x1], R17 ;  /* 0x000001110c00a986 */ /* 0x0003e8000c101110 */
[----:B------:R1:W-:Y:S04]  /*3100*/  @!P6 STG.E.U8 desc[UR16][R10.64], R33 ;  /* 0x000000210a00e986 */ /* 0x0003e8000c101110 */
[----:B------:R1:W-:Y:S02]  /*3110*/  @!P0 STG.E.U8 desc[UR16][R10.64+0x1], R5 ;  /* 0x000001050a008986 */ /* 0x0003e4000c101110 */
.L_x_56:
[----:B------:R-:W-:Y:S05]  /*3120*/  BSYNC B0 ;  /* 0x0000000000007941 */ /* 0x000fea0003800000 */
.L_x_38:
[----:B------:R-:W-:Y:S01]  /*3130*/  ULDC UR6, c[0x0][0xc] ;  /* 0x0000030000067ab9 */ /* 0x000fe20000000800 */
[----:B------:R-:W-:Y:S01]  /*3140*/  ULDC UR7, c[0x0][0x10] ;  /* 0x0000040000077ab9 */ /* 0x000fe20000000800 */
[----:B-1-3--:R-:W1:Y:S01]  /*3150*/  LDC R5, c[0x0][0x14] ;  /* 0x00000500ff057b82 */ /* 0x00ae620000000800 */
[----:B------:R-:W-:Y:S01]  /*3160*/  UIMAD.WIDE.U32 UR6, UR6, UR7, URZ ;  /* 0x00000007060672a5 */ /* 0x000fe2000f8e003f */
[----:B--2---:R-:W-:Y:S02]  /*3170*/  IMAD.MOV.U32 R14, RZ, RZ, -0x1 ;  /* 0xffffffffff0e7424 */ /* 0x004fe400078e00ff */
[----:B------:R-:W-:-:S03]  /*3180*/  IMAD.MOV.U32 R17, RZ, RZ, -0x1 ;  /* 0xffffffffff117424 */ /* 0x000fc600078e00ff */
[----:B-1----:R-:W-:-:S04]  /*3190*/  IMAD.WIDE.U32 R8, R5, UR6, R8 ;  /* 0x0000000605087c25 */ /* 0x002fc8000f8e0008 */
[----:B------:R-:W-:Y:S01]  /*31a0*/  IMAD R5, R5, UR7, RZ ;  /* 0x0000000705057c24 */ /* 0x000fe2000f8e02ff */
[----:B------:R-:W-:Y:S02]  /*31b0*/  ULDC.64 UR6, c[0x0][0x650] ;  /* 0x0001940000067ab9 */ /* 0x000fe40000000a00 */
[----:B------:R-:W-:Y:S01]  /*31c0*/  ISETP.GE.U32.AND P0, PT, R8, UR6, PT ;  /* 0x0000000608007c0c */ /* 0x000fe2000bf06070 */
[--C-:B------:R-:W-:Y:S01]  /*31d0*/  IMAD.IADD R9, R9, 0x1, R5.reuse ;  /* 0x0000000109097824 */ /* 0x100fe200078e0205 */
[----:B------:R-:W-:-:S04]  /*31e0*/  PRMT R5, RZ, 0x7610, R5 ;  /* 0x00007610ff057816 */ /* 0x000fc80000000005 */
[----:B------:R-:W-:-:S13]  /*31f0*/  ISETP.GE.U32.AND.EX P0, PT, R9, UR7, PT, P0 ;  /* 0x0000000709007c0c */ /* 0x000fda000bf06100 */
[----:B------:R-:W-:Y:S05]  /*3200*/  @P0 BRA `(.L_x_57) ;  /* 0x0000000400640947 */ /* 0x000fea0003800000 */
[----:B------:R-:W1:Y:S01]  /*3210*/  S2R R21, SR_CTAID.X ;  /* 0x0000000000157919 */ /* 0x000e620000002500 */
[----:B------:R-:W2:Y:S01]  /*3220*/  LDC.64 R16, c[0x0][0x628] ;  /* 0x00018a00ff107b82 */ /* 0x000ea20000000a00 */
[----:B------:R-:W-:Y:S01]  /*3230*/  ULDC UR6, c[0x0][0x150] ;  /* 0x0000540000067ab9 */ /* 0x000fe20000000800 */
[----:B------:R-:W-:Y:S01]  /*3240*/  IMAD.MOV.U32 R14, RZ, RZ, R8 ;  /* 0x000000ffff0e7224 */ /* 0x000fe200078e0008 */
[----:B------:R-:W3:Y:S01]  /*3250*/  S2R R25, SR_CTAID.Y ;  /* 0x0000000000197919 */ /* 0x000ee20000002600 */
[----:B------:R-:W-:-:S04]  /*3260*/  IMAD.MOV.U32 R15, RZ, RZ, R9 ;  /* 0x000000ffff0f7224 */ /* 0x000fc800078e0009 */
[----:B------:R-:W4:Y:S08]  /*3270*/  LDC R26, c[0x0][0x144] ;  /* 0x00005100ff1a7b82 */ /* 0x000f300000000800 */
[----:B------:R-:W0:Y:S08]  /*3280*/  LDC R20, c[0x0][0x630] ;  /* 0x00018c00ff147b82 */ /* 0x000e300000000800 */
[----:B------:R-:W0:Y:S01]  /*3290*/  LDC.64 R22, c[0x0][0x620] ;  /* 0x00018800ff167b82 */ /* 0x000e220000000a00 */
[----:B--2---:R-:W-:-:S04]  /*32a0*/  ISETP.NE.U32.AND P0, PT, R16, RZ, PT ;  /* 0x000000ff1000720c */ /* 0x004fc80003f05070 */
[----:B------:R-:W-:Y:S02]  /*32b0*/  ISETP.NE.AND.EX P0, PT, R17, RZ, PT, P0 ;  /* 0x000000ff1100720c */ /* 0x000fe40003f05300 */
[----:B-1----:R-:W-:-:S05]  /*32c0*/  I2FP.F32.U32 R5, R21 ;  /* 0x0000001500057245 */ /* 0x002fca0000201000 */
[----:B------:R-:W-:-:S04]  /*32d0*/  FMUL R5, R5, UR6 ;  /* 0x0000000605057c20 */ /* 0x000fc80008400000 */
[----:B------:R1:W2:Y:S02]  /*32e0*/  F2I.U32.TRUNC.NTZ R24, R5 ;  /* 0x0000000500187305 */ /* 0x0002a4000020f000 */
[----:B---34-:R-:W-:Y:S05]  /*32f0*/  @!P0 BRA `(.L_x_58) ;  /* 0x0000000000288947 */ /* 0x018fea0003800000 */
[----:B-1----:R-:W1:Y:S02]  /*3300*/  LDC R5, c[0x0][0x634] ;  /* 0x00018d00ff057b82 */ /* 0x002e640000000800 */
[----:B-1----:R-:W-:-:S05]  /*3310*/  IADD3 R5, P0, R8, R5, RZ ;  /* 0x0000000508057210 */ /* 0x002fca0007f1e0ff */
[----:B------:R-:W-:-:S04]  /*3320*/  IMAD.X R19, RZ, RZ, R9, P0 ;  /* 0x000000ffff137224 */ /* 0x000fc800000e0609 */
[----:B0-----:R-:W-:-:S04]  /*3330*/  IMAD.WIDE.U32 R10, R19, R16, RZ ;  /* 0x00000010130a7225 */ /* 0x001fc800078e00ff */
[----:B-----5:R-:W-:-:S04]  /*3340*/  IMAD.WIDE.U32 R12, P0, R5, R17, R10 ;  /* 0x00000011050c7225 */ /* 0x020fc8000780000a */
[----:B------:R-:W-:-:S04]  /*3350*/  IMAD.WIDE.U32 R10, R5, R16, RZ ;  /* 0x00000010050a7225 */ /* 0x000fc800078e00ff */
[----:B------:R-:W-:Y:S01]  /*3360*/  IMAD.X R15, RZ, RZ, RZ, P0 ;  /* 0x000000ffff0f7224 */ /* 0x000fe200000e06ff */
[----:B------:R-:W-:Y:S01]  /*3370*/  IADD3 RZ, P0, R11, R12, RZ ;  /* 0x0000000c0bff7210 */ /* 0x000fe20007f1e0ff */
[----:B------:R-:W-:-:S04]  /*3380*/  IMAD.MOV.U32 R14, RZ, RZ, R13 ;  /* 0x000000ffff0e7224 */ /* 0x000fc800078e000d */
[----:B------:R-:W-:-:S08]  /*3390*/  IMAD.WIDE.U32.X R14, R19, R17, R14, P0 ;  /* 0x00000011130e7225 */ /* 0x000fd000000e040e */
.L_x_58:
[-CC-:B0-----:R-:W-:Y:S01]  /*33a0*/  SHF.R.U64 R18, R14, R20.reuse, R15.reuse ;  /* 0x000000140e127219 */ /* 0x181fe2000000120f */
[----:B------:R-:W0:Y:S01]  /*33b0*/  LDC.64 R30, c[0x0][0x640] ;  /* 0x00019000ff1e7b82 */ /* 0x000e220000000a00 */
[----:B-1----:R-:W-:Y:S01]  /*33c0*/  SHF.R.U32.HI R5, RZ, R20, R15 ;  /* 0x00000014ff057219 */ /* 0x002fe2000001160f */
[----:B--2---:R-:W-:Y:S01]  /*33d0*/  IMAD.MOV R24, RZ, RZ, -R24 ;  /* 0x000000ffff187224 */ /* 0x004fe200078e0a18 */
[----:B------:R-:W-:Y:S01]  /*33e0*/  IADD3 R13, P0, RZ, -R18, RZ ;  /* 0x80000012ff0d7210 */ /* 0x000fe20007f1e0ff */
[----:B------:R-:W-:-:S04]  /*33f0*/  ULDC UR6, c[0x0][0x154] ;  /* 0x0000550000067ab9 */ /* 0x000fc80000000800 */
[----:B------:R-:W1:Y:S01]  /*3400*/  LDC R14, c[0x0][0x618] ;  /* 0x00018600ff0e7b82 */ /* 0x000e620000000800 */
[----:B------:R-:W-:Y:S02]  /*3410*/  IMAD.X R5, RZ, RZ, ~R5, P0 ;  /* 0x000000ffff057224 */ /* 0x000fe400000e0e05 */
[----:B------:R-:W-:-:S04]  /*3420*/  IMAD.WIDE.U32 R10, R13, R22, R8 ;  /* 0x000000160d0a7225 */ /* 0x000fc800078e0008 */
[----:B-----5:R-:W-:Y:S01]  /*3430*/  IMAD R12, R5, R22, RZ ;  /* 0x00000016050c7224 */ /* 0x020fe200078e02ff */
[----:B------:R-:W2:Y:S03]  /*3440*/  LDC R15, c[0x0][0x608] ;  /* 0x00018200ff0f7b82 */ /* 0x000ea60000000800 */
[----:B------:R-:W-:Y:S02]  /*3450*/  IMAD R5, R13, R23, R12 ;  /* 0x000000170d057224 */ /* 0x000fe400078e020c */
[----:B------:R-:W-:Y:S02]  /*3460*/  IMAD R23, R26, R24, R21 ;  /* 0x000000181a177224 */ /* 0x000fe400078e0215 */
[----:B------:R-:W-:Y:S01]  /*3470*/  IMAD.IADD R5, R11, 0x1, R5 ;  /* 0x000000010b057824 */ /* 0x000fe200078e0205 */
[----:B------:R-:W3:Y:S01]  /*3480*/  LDC R28, c[0x0][0x658] ;  /* 0x00019600ff1c7b82 */ /* 0x000ee20000000800 */
[----:B------:R-:W-:Y:S01]  /*3490*/  I2FP.F32.U32 R11, R25 ;  /* 0x00000019000b7245 */ /* 0x000fe20000201000 */
[----:B------:R-:W-:Y:S01]  /*34a0*/  IMAD.MOV.U32 R13, RZ, RZ, 0x1 ;  /* 0x00000001ff0d7424 */ /* 0x000fe200078e00ff */
[----:B0-----:R-:W-:-:S03]  /*34b0*/  ISETP.NE.U32.AND P0, PT, R30, RZ, PT ;  /* 0x000000ff1e00720c */ /* 0x001fc60003f05070 */
[----:B------:R-:W-:Y:S01]  /*34c0*/  FMUL R12, R11, UR6 ;  /* 0x000000060b0c7c20 */ /* 0x000fe20008400000 */
[----:B------:R-:W-:Y:S01]  /*34d0*/  ISETP.NE.AND.EX P0, PT, R31, RZ, PT, P0 ;  /* 0x000000ff1f00720c */ /* 0x000fe20003f05300 */
[----:B------:R-:W0:Y:S01]  /*34e0*/  LDC R22, c[0x0][0x148] ;  /* 0x00005200ff167b82 */ /* 0x000e220000000800 */
[-CC-:B-1----:R-:W-:Y:S01]  /*34f0*/  SHF.R.U64 R19, R10, R14.reuse, R5.reuse ;  /* 0x0000000e0a137219 */ /* 0x182fe20000001205 */
[----:B------:R1:W4:Y:S01]  /*3500*/  F2I.U32.TRUNC.NTZ R20, R12 ;  /* 0x0000000c00147305 */ /* 0x000322000020f000 */
[----:B------:R-:W-:Y:S01]  /*3510*/  SHF.R.U32.HI R10, RZ, R14, R5 ;  /* 0x0000000eff0a7219 */ /* 0x000fe20000011605 */
[----:B------:R-:W-:-:S04]  /*3520*/  IMAD.MOV.U32 R11, RZ, RZ, -0x1 ;  /* 0xffffffffff0b7424 */ /* 0x000fc800078e00ff */
[----:B------:R-:W0:Y:S01]  /*3530*/  LDC R24, c[0x0][0x648] ;  /* 0x00019200ff187b82 */ /* 0x000e220000000800 */
[-CC-:B--2---:R-:W-:Y:S02]  /*3540*/  SHF.R.U64 R16, R19, R15.reuse, R10.reuse ;  /* 0x0000000f13107219 */ /* 0x184fe4000000120a */
[----:B------:R-:W-:-:S05]  /*3550*/  SHF.R.U32.HI R5, RZ, R15, R10 ;  /* 0x0000000fff057219 */ /* 0x000fca000001160a */
[----:B------:R-:W2:Y:S01]  /*3560*/  LDC R29, c[0x0][0x638] ;  /* 0x00018e00ff1d7b82 */ /* 0x000ea20000000800 */
[-C--:B---3--:R-:W-:Y:S02]  /*3570*/  SHF.L.U32 R10, R11, R28.reuse, RZ ;  /* 0x0000001c0b0a7219 */ /* 0x088fe400000006ff */
[-CC-:B------:R-:W-:Y:S02]  /*3580*/  SHF.R.U64 R21, R16, R28.reuse, R5.reuse ;  /* 0x0000001c10157219 */ /* 0x180fe40000001205 */
[----:B------:R-:W-:Y:S02]  /*3590*/  SHF.R.U32.HI R11, RZ, R28, R5 ;  /* 0x0000001cff0b7219 */ /* 0x000fe40000011605 */
[----:B------:R-:W-:Y:S01]  /*35a0*/  LOP3.LUT R27, RZ, R10, RZ, 0x33, !PT ;  /* 0x0000000aff1b7212 */ /* 0x000fe200078e33ff */
[----:B------:R-:W3:Y:S01]  /*35b0*/  LDC R32, c[0x0][0x610] ;  /* 0x00018400ff207b82 */ /* 0x000ee20000000800 */
[----:B------:R-:W-:Y:S01]  /*35c0*/  SHF.L.U32 R28, R13, R28, RZ ;  /* 0x0000001c0d1c7219 */ /* 0x000fe200000006ff */
[----:B------:R-:W-:-:S06]  /*35d0*/  IMAD.MOV.U32 R10, RZ, RZ, R21 ;  /* 0x000000ffff0a7224 */ /* 0x000fcc00078e0015 */
[----:B------:R-:W0:Y:S01]  /*35e0*/  LDC R26, c[0x0][0x600] ;  /* 0x00018000ff1a7b82 */ /* 0x000e220000000800 */
[----:B-1--4-:R-:W-:Y:S05]  /*35f0*/  @!P0 BRA `(.L_x_59) ;  /* 0x0000000000288947 */ /* 0x012fea0003800000 */
[----:B------:R-:W1:Y:S02]  /*3600*/  LDC R10, c[0x0][0x64c] ;  /* 0x00019300ff0a7b82 */ /* 0x000e640000000800 */
[----:B-1----:R-:W-:-:S05]  /*3610*/  IADD3 R5, P0, R21, R10, RZ ;  /* 0x0000000a15057210 */ /* 0x002fca0007f1e0ff */
        /* <DEDUP_REMOVED lines=8> */
.L_x_59:
[----:B0-----:R-:W-:Y:S01]  /*36a0*/  SHF.R.U64 R5, R10, R24, R11 ;  /* 0x000000180a057219 */ /* 0x001fe2000000120b */
[----:B------:R-:W-:Y:S01]  /*36b0*/  VIADD R12, R26, 0xffffffff ;  /* 0xffffffff1a0c7836 */ /* 0x000fe20000000000 */
[----:B------:R-:W-:Y:S01]  /*36c0*/  LOP3.LUT R24, R16, R27, RZ, 0xc0, !PT ;  /* 0x0000001b10187212 */ /* 0x000fe200078ec0ff */
[----:B------:R-:W-:Y:S02]  /*36d0*/  IMAD.MOV R20, RZ, RZ, -R20 ;  /* 0x000000ffff147224 */ /* 0x000fe400078e0a14 */
[----:B------:R-:W-:Y:S02]  /*36e0*/  IMAD.MOV R10, RZ, RZ, -R5 ;  /* 0x000000ffff0a7224 */ /* 0x000fe400078e0a05 */
[----:B------:R-:W-:Y:S01]  /*36f0*/  IMAD R24, R28, R5, R24 ;  /* 0x000000051c187224 */ /* 0x000fe200078e0218 */
[----:B------:R-:W-:Y:S01]  /*3700*/  LOP3.LUT R5, R19, R12, RZ, 0xc0, !PT ;  /* 0x0000000c13057212 */ /* 0x000fe200078ec0ff */
[----:B------:R-:W-:Y:S02]  /*3710*/  @P3 IMAD R23, R22, R20, R25 ;  /* 0x0000001416173224 */ /* 0x000fe400078e0219 */
[----:B--2---:R-:W-:-:S02]  /*3720*/  IMAD R10, R10, R29, R21 ;  /* 0x0000001d0a0a7224 */ /* 0x004fc400078e0215 */
[----:B---3--:R-:W-:Y:S02]  /*3730*/  IMAD R24, R24, R32, R23 ;  /* 0x0000002018187224 */ /* 0x008fe400078e0217 */
[--C-:B------:R-:W-:Y:S02]  /*3740*/  IMAD R11, R10, R26, R5.reuse ;  /* 0x0000001a0a0b7224 */ /* 0x100fe400078e0205 */
[----:B------:R-:W-:Y:S02]  /*3750*/  IMAD.MOV.U32 R12, RZ, RZ, 0x1 ;  /* 0x00000001ff0c7424 */ /* 0x000fe400078e00ff */
[----:B------:R-:W-:Y:S01]  /*3760*/  IMAD.MOV.U32 R17, RZ, RZ, R18 ;  /* 0x000000ffff117224 */ /* 0x000fe200078e0012 */
[----:B------:R-:W-:Y:S02]  /*3770*/  SEL R14, R11, R24, !P3 ;  /* 0x000000180b0e7207 */ /* 0x000fe40005800000 */
[----:B------:R-:W-:Y:S02]  /*3780*/  PRMT R5, R12, 0x7610, R5 ;  /* 0x000076100c057816 */ /* 0x000fe40000000005 */
[----:B------:R-:W-:-:S07]  /*3790*/  SEL R24, R24, R11, !P3 ;  /* 0x0000000b18187207 */ /* 0x000fce0005800000 */
.L_x_57:
[----:B------:R-:W-:Y:S01]  /*37a0*/  LOP3.LUT P0, RZ, R5, 0xff, RZ, 0xc0, !PT ;  /* 0x000000ff05ff7812 */ /* 0x000fe2000780c0ff */
[----:B------:R-:W-:-:S12]  /*37b0*/  IMAD.MOV.U32 R18, RZ, RZ, R24 ;  /* 0x000000ffff127224 */ /* 0x000fd800078e0018 */
[----:B------:R-:W-:Y:S05]  /*37c0*/  @P0 BRA `(.L_x_60) ;  /* 0xffffffdc00440947 */ /* 0x000fea000383ffff */
[----:B------:R-:W-:Y:S05]  /*37d0*/  EXIT ;  /* 0x000000000000794d */ /* 0x000fea0003800000 */
.L_x_8:
[----:B0-----:R-:W-:Y:S01]  /*37e0*/  ULDC.64 UR4, c[0x0][0x650] ;  /* 0x0001940000047ab9 */ /* 0x001fe20000000a00 */
        /* <DEDUP_REMOVED lines=25> */
.L_x_62:
[----:B------:R-:W0:Y:S01]  /*3980*/  LDC.64 R30, c[0x0][0x640] ;  /* 0x00019000ff1e7b82 */ /* 0x000e220000000a00 */
[-CC-:B------:R-:W-:Y:S01]  /*3990*/  SHF.R.U64 R21, R16, R22.reuse, R17.reuse ;  /* 0x0000001610157219 */ /* 0x180fe20000001211 */
[----:B------:R-:W-:Y:S01]  /*39a0*/  IMAD.MOV.U32 R27, RZ, RZ, 0x1 ;  /* 0x00000001ff1b7424 */ /* 0x000fe200078e00ff */
[----:B------:R-:W-:Y:S02]  /*39b0*/  SHF.R.U32.HI R3, RZ, R22, R17 ;  /* 0x00000016ff037219 */ /* 0x000fe40000011611 */
[----:B------:R-:W-:-:S03]  /*39c0*/  IADD3 R7, P0, RZ, -R21, RZ ;  /* 0x80000015ff077210 */ /* 0x000fc60007f1e0ff */
[----:B------:R-:W1:Y:S02]  /*39d0*/  LDC R16, c[0x0][0x618] ;  /* 0x00018600ff107b82 */ /* 0x000e640000000800 */
[----:B------:R-:W-:Y:S02]  /*39e0*/  IMAD.X R3, RZ, RZ, ~R3, P0 ;  /* 0x000000ffff037224 */ /* 0x000fe400000e0e03 */
[----:B------:R-:W-:-:S04]  /*39f0*/  IMAD.WIDE.U32 R12, R7, R24, R8 ;  /* 0x00000018070c7225 */ /* 0x000fc800078e0008 */
[----:B------:R-:W2:Y:S01]  /*3a00*/  LDC R26, c[0x0][0x608] ;  /* 0x00018200ff1a7b82 */ /* 0x000ea20000000800 */
[----:B------:R-:W-:-:S04]  /*3a10*/  IMAD R14, R3, R24, RZ ;  /* 0x00000018030e7224 */ /* 0x000fc800078e02ff */
[----:B------:R-:W-:Y:S02]  /*3a20*/  IMAD R3, R7, R25, R14 ;  /* 0x0000001907037224 */ /* 0x000fe400078e020e */
[----:B------:R-:W-:Y:S01]  /*3a30*/  IMAD.MOV.U32 R7, RZ, RZ, -0x1 ;  /* 0xffffffffff077424 */ /* 0x000fe200078e00ff */
[----:B------:R-:W3:Y:S01]  /*3a40*/  LDC R28, c[0x0][0x658] ;  /* 0x00019600ff1c7b82 */ /* 0x000ee20000000800 */
[----:B------:R-:W-:Y:S01]  /*3a50*/  IMAD.IADD R3, R13, 0x1, R3 ;  /* 0x000000010d037824 */ /* 0x000fe200078e0203 */
[----:B0-----:R-:W-:-:S04]  /*3a60*/  ISETP.NE.U32.AND P0, PT, R30, RZ, PT ;  /* 0x000000ff1e00720c */ /* 0x001fc80003f05070 */
        /* <DEDUP_REMOVED lines=25> */
.L_x_63:
[----:B-1----:R-:W-:Y:S01]  /*3c00*/  SHF.R.U64 R12, R12, R23, R13 ;  /* 0x000000170c0c7219 */ /* 0x002fe2000000120d */
[----:B0-----:R-:W-:Y:S01]  /*3c10*/  VIADD R13, R19, 0xffffffff ;  /* 0xffffffff130d7836 */ /* 0x001fe20000000000 */
[----:B------:R-:W-:Y:S01]  /*3c20*/  SHF.L.U32 R5, R27, R28, RZ ;  /* 0x0000001c1b057219 */ /* 0x000fe200000006ff */
[----:B------:R-:W-:Y:S01]  /*3c30*/  @P3 IMAD R10, R11, R20, R4 ;  /* 0x000000140b0a3224 */ /* 0x000fe200078e0204 */
[----:B------:R-:W-:Y:S01]  /*3c40*/  LOP3.LUT R3, R22, R29, RZ, 0xc0, !PT ;  /* 0x0000001d16037212 */ /* 0x000fe200078ec0ff */
[----:B------:R-:W-:Y:S01]  /*3c50*/  IMAD.MOV R7, RZ, RZ, -R12 ;  /* 0x000000ffff077224 */ /* 0x000fe200078e0a0c */
[----:B------:R-:W-:Y:S01]  /*3c60*/  LOP3.LUT R18, R18, R13, RZ, 0xc0, !PT ;  /* 0x0000000d12127212 */ /* 0x000fe200078ec0ff */
[----:B------:R-:W-:Y:S02]  /*3c70*/  IMAD.MOV.U32 R4, RZ, RZ, 0x1 ;  /* 0x00000001ff047424 */ /* 0x000fe400078e00ff */
[----:B------:R-:W-:Y:S02]  /*3c80*/  IMAD R5, R5, R12, R3 ;  /* 0x0000000c05057224 */ /* 0x000fe400078e0203 */
[----:B--2---:R-:W-:-:S02]  /*3c90*/  IMAD R3, R7, R25, R24 ;  /* 0x0000001907037224 */ /* 0x004fc400078e0218 */
[----:B---3--:R-:W-:Y:S02]  /*3ca0*/  IMAD R10, R5, R32, R10 ;  /* 0x00000020050a7224 */ /* 0x008fe400078e020a */
[----:B------:R-:W-:Y:S01]  /*3cb0*/  IMAD R19, R3, R19, R18 ;  /* 0x0000001303137224 */ /* 0x000fe200078e0212 */
[----:B------:R-:W-:Y:S01]  /*3cc0*/  PRMT R3, R4, 0x7610, R3 ;  /* 0x0000761004037816 */ /* 0x000fe20000000003 */
[----:B------:R-:W-:-:S03]  /*3cd0*/  IMAD.MOV.U32 R17, RZ, RZ, R21 ;  /* 0x000000ffff117224 */ /* 0x000fc600078e0015 */
[----:B------:R-:W-:Y:S02]  /*3ce0*/  SEL R18, R19, R10, !P3 ;  /* 0x0000000a13127207 */ /* 0x000fe40005800000 */
[----:B------:R-:W-:-:S07]  /*3cf0*/  SEL R19, R10, R19, !P3 ;  /* 0x000000130a137207 */ /* 0x000fce0005800000 */
.L_x_61:
[----:B------:R-:W-:-:S08]  /*3d00*/  NOP ;  /* 0x0000000000007918 */ /* 0x000fd00000000000 */
[----:B------:R-:W0:-:S00]  /*3d10*/  USETMAXREG.DEALLOC.CTAPOOL 0x28 ;  /* 0x00000028000079c8 */ /* 0x000e0000080e0500 */
[----:B0-----:R-:W-:-:S13]  /*3d20*/  ISETP.NE.AND P0, PT, R2, RZ, PT ;  /* 0x000000ff0200720c */ /* 0x001fda0003f05270 */
[----:B------:R-:W-:Y:S05]  /*3d30*/  @P0 EXIT ;  /* 0x000000000000094d */ /* 0x000fea0003800000 */
[----:B------:R-:W-:Y:S01]  /*3d40*/  LOP3.LUT P0, RZ, R3, 0xff, RZ, 0xc0, !PT ;  /* 0x000000ff03ff7812 */ /* 0x000fe2000780c0ff */
[----:B------:R-:W-:Y:S02]  /*3d50*/  IMAD.MOV.U32 R7, RZ, RZ, 0x1 ;  /* 0x00000001ff077424 */ /* 0x000fe400078e00ff */
[----:B------:R-:W-:-:S10]  /*3d60*/  IMAD.MOV.U32 R15, RZ, RZ, RZ ;  /* 0x000000ffff0f7224 */ /* 0x000fd400078e00ff */
[----:B------:R-:W-:Y:S05]  /*3d70*/  @!P0 BRA `(.L_x_64) ;  /* 0x0000000c00508947 */ /* 0x000fea0003800000 */
[----:B------:R-:W0:Y:S01]  /*3d80*/  LDC R2, c[0x0][0x28c] ;  /* 0x0000a300ff027b82 */ /* 0x000e220000000800 */
[----:B------:R-:W1:Y:S01]  /*3d90*/  S2R R12, SR_CgaCtaId ;  /* 0x00000000000c7919 */ /* 0x000e620000008800 */
[----:B------:R-:W-:Y:S01]  /*3da0*/  ULDC UR5, c[0x0][0x658] ;  /* 0x0001960000057ab9 */ /* 0x000fe20000000800 */
[----:B------:R-:W-:Y:S01]  /*3db0*/  UMOV UR7, 0xffffffff ;  /* 0xffffffff00077882 */ /* 0x000fe20000000000 */
[----:B------:R-:W-:Y:S01]  /*3dc0*/  ULDC UR6, c[0x0][0xc] ;  /* 0x0000030000067ab9 */ /* 0x000fe20000000800 */
[----:B------:R-:W-:Y:S01]  /*3dd0*/  USHF.L.U32 UR8, UR7, UR5, URZ ;  /* 0x0000000507087299 */ /* 0x000fe2000800063f */
[----:B------:R-:W-:Y:S01]  /*3de0*/  BSSY B0, `(.L_x_64) ;  /* 0x00000cd000007945 */ /* 0x000fe20003800000 */
[----:B------:R-:W-:Y:S01]  /*3df0*/  UMOV UR9, 0x1 ;  /* 0x0000000100097882 */ /* 0x000fe20000000000 */
[----:B------:R-:W-:Y:S01]  /*3e00*/  ULDC UR7, c[0x0][0x10] ;  /* 0x0000040000077ab9 */ /* 0x000fe20000000800 */
[----:B------:R-:W-:Y:S01]  /*3e10*/  USHF.L.U32 UR18, UR9, UR5, URZ ;  /* 0x0000000509127299 */ /* 0x000fe2000800063f */
[----:B------:R-:W-:Y:S01]  /*3e20*/  IMAD.MOV.U32 R16, RZ, RZ, 0x1 ;  /* 0x00000001ff107424 */ /* 0x000fe200078e00ff */
[----:B------:R-:W-:Y:S01]  /*3e30*/  UIMAD.WIDE.U32 UR6, UR6, UR7, URZ ;  /* 0x00000007060672a5 */ /* 0x000fe2000f8e003f */
[----:B------:R-:W-:Y:S01]  /*3e40*/  LOP3.LUT R14, R6, 0x2, RZ, 0xfc, !PT ;  /* 0x00000002060e7812 */ /* 0x000fe200078efcff */
[----:B------:R-:W-:Y:S01]  /*3e50*/  ULDC UR5, c[0x0][0x14] ;  /* 0x0000050000057ab9 */ /* 0x000fe20000000800 */
[----:B------:R-:W-:Y:S01]  /*3e60*/  IMAD.MOV.U32 R7, RZ, RZ, 0x1 ;  /* 0x00000001ff077424 */ /* 0x000fe200078e00ff */
[----:B------:R-:W-:Y:S01]  /*3e70*/  UIMAD.WIDE.U32 UR20, UR6, UR5, URZ ;  /* 0x00000005061472a5 */ /* 0x000fe2000f8e003f */
[----:B------:R-:W-:Y:S01]  /*3e80*/  IMAD.MOV.U32 R15, RZ, RZ, RZ ;  /* 0x000000ffff0f7224 */ /* 0x000fe200078e00ff */
[----:B------:R-:W-:Y:S01]  /*3e90*/  UIMAD UR13, UR7, UR5, URZ ;  /* 0x00000005070d72a4 */ /* 0x000fe2000f8e023f */
[----:B------:R-:W-:Y:S01]  /*3ea0*/  ULDC UR4, c[0x0][0x600] ;  /* 0x0001800000047ab9 */ /* 0x000fe20000000800 */
[----:B------:R-:W-:-:S02]  /*3eb0*/  ULOP3.LUT UR17, URZ, UR8, URZ, 0x33, !UPT ;  /* 0x000000083f117292 */ /* 0x000fc4000f8e333f */
[----:B------:R-:W-:Y:S01]  /*3ec0*/  UIADD3 UR4, UR4, -0x1, URZ ;  /* 0xffffffff04047890 */ /* 0x000fe2000fffe03f */
[----:B0-----:R-:W-:Y:S01]  /*3ed0*/  VIADD R2, R2, 0x1f ;  /* 0x0000001f02027836 */ /* 0x001fe20000000000 */
[----:B------:R-:W-:Y:S01]  /*3ee0*/  UIADD3 UR13, UR21, UR13, URZ ;  /* 0x0000000d150d7290 */ /* 0x000fe2000fffe03f */
[----:B------:R-:W-:-:S03]  /*3ef0*/  ULDC.64 UR22, c[0x0][0x198] ;  /* 0x0000660000167ab9 */ /* 0x000fc60000000a00 */
[----:B------:R-:W-:-:S04]  /*3f00*/  SHF.R.S32.HI R3, RZ, 0x1f, R2 ;  /* 0x0000001fff037819 */ /* 0x000fc80000011402 */
[----:B------:R-:W-:Y:S01]  /*3f10*/  LEA.HI R3, R3, R2, RZ, 0x5 ;  /* 0x0000000203037211 */ /* 0x000fe200078f28ff */
[C---:B-1----:R-:W-:Y:S02]  /*3f20*/  IMAD.SHL.U32 R11, R12.reuse, 0x4, RZ ;  /* 0x000000040c0b7824 */ /* 0x042fe400078e00ff */
[----:B------:R-:W-:Y:S01]  /*3f30*/  IMAD.SHL.U32 R12, R12, 0x80, RZ ;  /* 0x000000800c0c7824 */ /* 0x000fe200078e00ff */
[----:B------:R-:W-:Y:S02]  /*3f40*/  SHF.R.S32.HI R10, RZ, 0x5, R3 ;  /* 0x00000005ff0a7819 */ /* 0x000fe40000011403 */
[----:B------:R-:W-:Y:S02]  /*3f50*/  LOP3.LUT R11, R11, 0x4, RZ, 0xc0, !PT ;  /* 0x000000040b0b7812 */ /* 0x000fe400078ec0ff */
[----:B------:R-:W-:Y:S01]  /*3f60*/  LOP3.LUT R12, R12, 0x80, RZ, 0xc0, !PT ;  /* 0x000000800c0c7812 */ /* 0x000fe200078ec0ff */
[----:B------:R-:W-:-:S07]  /*3f70*/  VIADD R13, R10, 0x1 ;  /* 0x000000010a0d7836 */ /* 0x000fce0000000000 */
.L_x_75:
[----:B------:R-:W-:-:S03]  /*3f80*/  UMOV UR5, 0xffffffff ;  /* 0xffffffff00057882 */ /* 0x000fc60000000000 */
[----:B------:R-:W-:Y:S05]  /*3f90*/  BRA.DIV UR5, `(.L_x_65) ;  /* 0x0000001a05f47947 */ /* 0x000fea000b800000 */
[----:B------:R-:W-:-:S13]  /*3fa0*/  ELECT P0, URZ, PT ;  /* 0x00000000003f782f */ /* 0x000fda0003800000 */
.L_x_109:
[----:B------:R-:W0:Y:S01]  /*3fb0*/  LDC R2, c[0x0][0x28c] ;  /* 0x0000a300ff027b82 */ /* 0x000e220000000800 */
[----:B------:R-:W-:Y:S01]  /*3fc0*/  BSSY B1, `(.L_x_66) ;  /* 0x0000038000017945 */ /* 0x000fe20003800000 */
[----:B0-----:R-:W-:-:S13]  /*3fd0*/  ISETP.LT.OR P0, PT, R2, 0x1, !P0 ;  /* 0x000000010200780c */ /* 0x001fda0004701670 */
[----:B------:R-:W-:Y:S05]  /*3fe0*/  @P0 BRA `(.L_x_67) ;  /* 0x0000000000d40947 */ /* 0x000fea0003800000 */
[----:B------:R-:W-:Y:S02]  /*3ff0*/  IMAD R20, R18, 0x8, R11 ;  /* 0x0000000812147824 */ /* 0x000fe400078e020b */
[----:B------:R-:W-:Y:S02]  /*4000*/  IMAD.SHL.U32 R19, R19, 0x100, RZ ;  /* 0x0000010013137824 */ /* 0x000fe400078e00ff */
[----:B------:R-:W-:Y:S02]  /*4010*/  IMAD.MOV.U32 R23, RZ, RZ, RZ ;  /* 0x000000ffff177224 */ /* 0x000fe400078e00ff */
[----:B------:R-:W-:Y:S02]  /*4020*/  IMAD.MOV.U32 R2, RZ, RZ, R13 ;  /* 0x000000ffff027224 */ /* 0x000fe400078e000d */
[----:B------:R-:W-:Y:S02]  /*4030*/  IMAD.MOV.U32 R3, RZ, RZ, R7 ;  /* 0x000000ffff037224 */ /* 0x000fe400078e0007 */
[----:B------:R-:W-:-:S07]  /*4040*/  IMAD.MOV.U32 R5, RZ, RZ, R15 ;  /* 0x000000ffff057224 */ /* 0x000fce00078e000f */
.L_x_70:
[----:B------:R-:W0:Y:S01]  /*4050*/  S2R R21, SR_CgaCtaId ;  /* 0x0000000000157919 */ /* 0x000e220000008800 */
[----:B------:R-:W-:Y:S02]  /*4060*/  MOV R4, 0x400 ;  /* 0x0000040000047802 */ /* 0x000fe40000000f00 */
[----:B------:R-:W-:-:S13]  /*4070*/  LOP3.LUT P1, RZ, R0, 0x7f, RZ, 0xc0, !PT ;  /* 0x0000007f00ff7812 */ /* 0x000fda000782c0ff */
[----:B------:R-:W1:Y:S01]  /*4080*/  @!P1 LDC R18, c[0x0][0x500] ;  /* 0x00014000ff129b82 */ /* 0x000e620000000800 */
[----:B0-----:R-:W-:Y:S02]  /*4090*/  LEA R22, R21, R4, 0x18 ;  /* 0x0000000415167211 */ /* 0x001fe400078ec0ff */
[----:B------:R-:W-:-:S03]  /*40a0*/  SHF.L.U32 R4, R3, 0x1f, RZ ;  /* 0x0000001f03047819 */ /* 0x000fc600000006ff */
[----:B------:R-:W-:-:S04]  /*40b0*/  IMAD R21, R5, 0x8, R22 ;  /* 0x0000000805157824 */ /* 0x000fc800078e0216 */
[----:B------:R-:W0:Y:S02]  /*40c0*/  SYNCS.PHASECHK.TRANS64.TRYWAIT P0, [R21+URZ+0xd8], R4 ;  /* 0x0000d804150075a7 */ /* 0x000e24000800017f */
[----:B01----:R-:W-:Y:S05]  /*40d0*/  @!P0 BRA `(.L_x_68) ;  /* 0x0000001800c48947 */ /* 0x003fea0003800000 */
.L_x_110:
[----:B0-----:R-:W-:Y:S01]  /*40e0*/  PRMT R4, R14, 0x9910, RZ ;  /* 0x000099100e047816 */ /* 0x001fe200000000ff */
[----:B------:R0:W-:Y:S03]  /*40f0*/  @!P1 SYNCS.ARRIVE.TRANS64 RZ, [R21+URZ], R18 ;  /* 0x0000001215ff99a7 */ /* 0x0001e6000800003f */
[----:B------:R-:W-:-:S13]  /*4100*/  ISETP.NE.AND P0, PT, R4, 0x2, PT ;  /* 0x000000020400780c */ /* 0x000fda0003f05270 */
[----:B0-----:R-:W-:Y:S05]  /*4110*/  @P0 BRA `(.L_x_69) ;  /* 0x0000000000040947 */ /* 0x001fea0003800000 */
[----:B------:R-:W-:Y:S01]  /*4120*/  BPT.TRAP 0x1 ;  /* 0x000000040000795c */ /* 0x000fe20000300000 */
.L_x_69:
[----:B------:R-:W-:Y:S01]  /*4130*/  R2UR UR16, R22 ;  /* 0x00000000161072ca */ /* 0x000fe200000e0000 */
[----:B------:R-:W-:Y:S01]  /*4140*/  IMAD R22, R5, 0x2000, R22 ;  /* 0x0000200005167824 */ /* 0x000fe200078e0216 */
[----:B------:R-:W-:Y:S01]  /*4150*/  R2UR UR9, R21 ;  /* 0x00000000150972ca */ /* 0x000fe200000e0000 */
[----:B------:R-:W-:Y:S01]  /*4160*/  IMAD R4, R5, 0x100, R12 ;  /* 0x0000010005047824 */ /* 0x000fe200078e020c */
[----:B------:R-:W-:Y:S01]  /*4170*/  UIADD3 UR6, UP0, UR22, 0xf0, URZ ;  /* 0x000000f016067890 */ /* 0x000fe2000ff1e03f */
[----:B------:R-:W-:Y:S01]  /*4180*/  VIADD R2, R2, 0xffffffff ;  /* 0xffffffff02027836 */ /* 0x000fe20000000000 */
[----:B------:R-:W-:Y:S01]  /*4190*/  R2UR UR5, R22 ;  /* 0x00000000160572ca */ /* 0x000fe200000e0000 */
[----:B------:R-:W-:Y:S01]  /*41a0*/  UIADD3 UR24, UP1, UR22, 0x1f0, URZ ;  /* 0x000001f016187890 */ /* 0x000fe2000ff3e03f */
[----:B------:R-:W-:Y:S01]  /*41b0*/  R2UR UR8, R4 ;  /* 0x00000000040872ca */ /* 0x000fe200000e0000 */
[----:B------:R-:W-:Y:S01]  /*41c0*/  UIADD3.X UR7, URZ, UR23, URZ, UP0, !UPT ;  /* 0x000000173f077290 */ /* 0x000fe200087fe43f */
[----:B------:R-:W-:Y:S01]  /*41d0*/  R2UR UR11, R19 ;  /* 0x00000000130b72ca */ /* 0x000fe200000e0000 */
[----:B------:R-:W-:Y:S01]  /*41e0*/  VIADD R5, R5, 0x1 ;  /* 0x0000000105057836 */ /* 0x000fe20000000000 */
[----:B------:R-:W-:Y:S01]  /*41f0*/  R2UR UR10, R23 ;  /* 0x00000000170a72ca */ /* 0x000fe200000e0000 */
[----:B------:R-:W-:Y:S01]  /*4200*/  UIADD3.X UR25, URZ, UR23, URZ, UP1, !UPT ;  /* 0x000000173f197290 */ /* 0x000fe20008ffe43f */
[----:B------:R-:W-:Y:S01]  /*4210*/  R2UR UR12, R17 ;  /* 0x00000000110c72ca */ /* 0x000fe200000e0000 */
[----:B------:R-:W-:Y:S01]  /*4220*/  UMOV UR14, 0x0 ;  /* 0x00000000000e7882 */ /* 0x000fe20000000000 */
[----:B------:R-:W-:Y:S01]  /*4230*/  R2UR UR19, R20 ;  /* 0x00000000141372ca */ /* 0x000fe200000e0000 */
[----:B------:R-:W-:Y:S01]  /*4240*/  UMOV UR15, 0x10000000 ;  /* 0x10000000000f7882 */ /* 0x000fe20000000000 */
[----:B------:R-:W-:Y:S01]  /*4250*/  ISETP.GT.AND P1, PT, R2, 0x1, PT ;  /* 0x000000010200780c */ /* 0x000fe20003f24270 */
[----:B------:R-:W-:Y:S01]  /*4260*/  UIADD3 UR5, UR5, 0x280, URZ ;  /* 0x0000028005057890 */ /* 0x000fe2000fffe03f */
[----:B------:R-:W-:Y:S01]  /*4270*/  ISETP.NE.AND P0, PT, R5, 0x1b, PT ;  /* 0x0000001b0500780c */ /* 0x000fe20003f05270 */
[----:B------:R-:W-:Y:S01]  /*4280*/  UIADD3 UR16, UR16, 0x36280, UR8 ;  /* 0x0003628010107890 */ /* 0x000fe2000fffe008 */
[----:B------:R-:W-:Y:S01]  /*4290*/  VIADD R23, R23, 0x20 ;  /* 0x0000002017177836 */ /* 0x000fe20000000000 */
[----:B------:R-:W-:Y:S01]  /*42a0*/  UMOV UR26, 0x30000 ;  /* 0x00030000001a7882 */ /* 0x000fe20000000000 */
[----:B------:R-:W-:-:S02]  /*42b0*/  SEL R4, RZ, 0x1, P0 ;  /* 0x00000001ff047807 */ /* 0x000fc40000000000 */
[----:B------:R-:W-:Y:S01]  /*42c0*/  UMOV UR8, UR5 ;  /* 0x0000000500087c82 */ /* 0x000fe20008000000 */
[----:B------:R-:W-:Y:S01]  /*42d0*/  SEL R5, R5, RZ, P0 ;  /* 0x000000ff05057207 */ /* 0x000fe20000000000 */
[----:B------:R0:W-:Y:S01]  /*42e0*/  UTMALDG.3D [UR8], [UR6], desc[UR14] ;  /* 0x00000e08060075b4 */ /* 0x0001e20008011000 */
[----:B------:R-:W-:Y:S01]  /*42f0*/  LOP3.LUT R3, R3, R4, RZ, 0x3c, !PT ;  /* 0x0000000403037212 */ /* 0x000fe200078e3cff */
[----:B0-----:R-:W-:Y:S01]  /*4300*/  UMOV UR11, UR19 ;  /* 0x00000013000b7c82 */ /* 0x001fe20008000000 */
[----:B------:R-:W-:Y:S02]  /*4310*/  UMOV UR8, UR16 ;  /* 0x0000001000087c82 */ /* 0x000fe40008000000 */
[----:B------:R0:W-:Y:S02]  /*4320*/  UTMALDG.3D.MULTICAST [UR8], [UR24], UR26, desc[UR14] ;  /* 0x00000e08180073b4 */ /* 0x0001e4000801181a */
[----:B0-----:R-:W-:Y:S05]  /*4330*/  @P1 BRA `(.L_x_70) ;  /* 0xfffffffc00441947 */ /* 0x001fea000383ffff */
.L_x_67:
[----:B------:R-:W-:Y:S05]  /*4340*/  BSYNC B1 ;  /* 0x0000000000017941 */ /* 0x000fea0003800000 */
.L_x_66:
[----:B------:R-:W-:Y:S01]  /*4350*/  LOP3.LUT P1, RZ, R16, 0xff, RZ, 0xc0, !PT ;  /* 0x000000ff10ff7812 */ /* 0x000fe2000782c0ff */
[C---:B------:R-:W-:Y:S01]  /*4360*/  IMAD.IADD R15, R10.reuse, 0x1, R15 ;  /* 0x000000010a0f7824 */ /* 0x040fe200078e020f */
[----:B------:R-:W-:Y:S01]  /*4370*/  ULDC.64 UR6, c[0x0][0x650] ;  /* 0x0001940000067ab9 */ /* 0x000fe20000000a00 */
[C---:B------:R-:W-:Y:S01]  /*4380*/  ISETP.GE.U32.AND P2, PT, R10.reuse, 0x1b, PT ;  /* 0x0000001b0a00780c */ /* 0x040fe20003f46070 */
[----:B------:R-:W-:Y:S01]  /*4390*/  BSSY B1, `(.L_x_71) ;  /* 0x000006f000017945 */ /* 0x000fe20003800000 */
[C---:B------:R-:W-:Y:S01]  /*43a0*/  IMAD.WIDE.U32 R2, R15.reuse, 0x2f684bdb, RZ ;  /* 0x2f684bdb0f027825 */ /* 0x040fe200078e00ff */
[----:B------:R-:W-:Y:S02]  /*43b0*/  ISETP.GT.U32.AND P0, PT, R15, 0x1a, PT ;  /* 0x0000001a0f00780c */ /* 0x000fe40003f04070 */
[----:B------:R-:W-:Y:S01]  /*43c0*/  PRMT R16, RZ, 0x7610, R16 ;  /* 0x00007610ff107816 */ /* 0x000fe20000000010 */
[----:B------:R-:W-:Y:S01]  /*43d0*/  IMAD.MOV.U32 R19, RZ, RZ, -0x1 ;  /* 0xffffffffff137424 */ /* 0x000fe200078e00ff */
[----:B------:R-:W-:Y:S01]  /*43e0*/  ISETP.LT.U32.AND P0, PT, R10, 0x1b, P0 ;  /* 0x0000001b0a00780c */ /* 0x000fe20000701070 */
[----:B------:R-:W-:-:S02]  /*43f0*/  IMAD.MOV.U32 R18, RZ, RZ, -0x1 ;  /* 0xffffffffff127424 */ /* 0x000fc400078e00ff */
[----:B------:R-:W0:Y:S01]  /*4400*/  @P1 S2R R5, SR_CgaCtaId ;  /* 0x0000000000051919 */ /* 0x000e220000008800 */
[----:B------:R-:W-:Y:S01]  /*4410*/  SEL R2, RZ, 0x1, !P0 ;  /* 0x00000001ff027807 */ /* 0x000fe20004000000 */
[----:B------:R-:W-:Y:S01]  /*4420*/  IMAD.MOV.U32 R17, RZ, RZ, -0x1 ;  /* 0xffffffffff117424 */ /* 0x000fe200078e00ff */
[----:B------:R-:W-:Y:S02]  /*4430*/  IADD3 R8, P0, R8, UR20, RZ ;  /* 0x0000001408087c10 */ /* 0x000fe4000ff1e0ff */
[----:B------:R-:W-:Y:S02]  /*4440*/  @P1 MOV R4, 0x400 ;  /* 0x0000040000041802 */ /* 0x000fe40000000f00 */
[----:B------:R-:W-:Y:S02]  /*4450*/  IADD3.X R9, R9, UR13, RZ, P0, !PT ;  /* 0x0000000d09097c10 */ /* 0x000fe400087fe4ff */
[----:B------:R-:W-:Y:S02]  /*4460*/  ISETP.GE.U32.AND P0, PT, R8, UR6, PT ;  /* 0x0000000608007c0c */ /* 0x000fe4000bf06070 */
[----:B------:R-:W-:-:S02]  /*4470*/  LOP3.LUT R7, R7, R2, RZ, 0x3c, !PT ;  /* 0x0000000207077212 */ /* 0x000fc400078e3cff */
[----:B------:R-:W-:Y:S02]  /*4480*/  ISETP.GE.U32.AND.EX P0, PT, R9, UR7, PT, P0 ;  /* 0x0000000709007c0c */ /* 0x000fe4000bf06100 */
[----:B0-----:R-:W-:Y:S01]  /*4490*/  @P1 LEA R4, R5, R4, 0x18 ;  /* 0x0000000405041211 */ /* 0x001fe200078ec0ff */
[----:B------:R-:W-:-:S03]  /*44a0*/  IMAD.IADD R5, R15, 0x1, -R3 ;  /* 0x000000010f057824 */ /* 0x000fc600078e0a03 */
[----:B------:R0:W-:Y:S02]  /*44b0*/  @P1 SYNCS.ARRIVE.TRANS64.A1T0 RZ, [R4+URZ+0x1c8], RZ ;  /* 0x0001c8ff04ff19a7 */ /* 0x0001e4000810003f */
[----:B------:R-:W-:-:S04]  /*44c0*/  LEA.HI R5, R5, R3, RZ, 0x1f ;  /* 0x0000000305057211 */ /* 0x000fc800078ff8ff */
[----:B------:R-:W-:-:S04]  /*44d0*/  SHF.R.U32.HI R2, RZ, 0x4, R5 ;  /* 0x00000004ff027819 */ /* 0x000fc80000011605 */
[--C-:B------:R-:W-:Y:S01]  /*44e0*/  @P2 LOP3.LUT R7, R7, 0x1, R2.reuse, 0x78, !PT ;  /* 0x0000000107072812 */ /* 0x100fe200078e7802 */
[----:B------:R-:W-:Y:S01]  /*44f0*/  IMAD R15, R2, -0x1b, R15 ;  /* 0xffffffe5020f7824 */ /* 0x000fe200078e020f */
[----:B------:R-:W-:Y:S01]  /*4500*/  PRMT R2, RZ, 0x7610, R2 ;  /* 0x00007610ff027816 */ /* 0x000fe20000000002 */
[----:B0-----:R-:W-:Y:S06]  /*4510*/  @P0 BRA `(.L_x_72) ;  /* 0x0000000400580947 */ /* 0x001fec0003800000 */
[----:B------:R-:W0:Y:S01]  /*4520*/  S2R R18, SR_CTAID.X ;  /* 0x0000000000127919 */ /* 0x000e220000002500 */
[----:B------:R-:W-:Y:S01]  /*4530*/  ULDC.64 UR6, c[0x0][0x628] ;  /* 0x00018a0000067ab9 */ /* 0x000fe20000000a00 */
[----:B------:R-:W-:Y:S01]  /*4540*/  ULDC UR8, c[0x0][0x630] ;  /* 0x00018c0000087ab9 */ /* 0x000fe20000000800 */
[----:B------:R-:W-:Y:S01]  /*4550*/  ISETP.NE.U32.AND P0, PT, RZ, UR6, PT ;  /* 0x00000006ff007c0c */ /* 0x000fe2000bf05070 */
[----:B------:R-:W1:Y:S01]  /*4560*/  S2R R19, SR_CTAID.Y ;  /* 0x0000000000137919 */ /* 0x000e620000002600 */
[----:B------:R-:W-:Y:S01]  /*4570*/  ULDC UR9, c[0x0][0x150] ;  /* 0x0000540000097ab9 */ /* 0x000fe20000000800 */
[----:B------:R-:W-:Y:S01]  /*4580*/  IMAD.MOV.U32 R2, RZ, RZ, R8 ;  /* 0x000000ffff027224 */ /* 0x000fe200078e0008 */
[----:B------:R-:W-:Y:S01]  /*4590*/  ISETP.NE.AND.EX P0, PT, RZ, UR7, PT, P0 ;  /* 0x00000007ff007c0c */ /* 0x000fe2000bf05300 */
[----:B------:R-:W-:Y:S01]  /*45a0*/  IMAD.MOV.U32 R3, RZ, RZ, R9 ;  /* 0x000000ffff037224 */ /* 0x000fe200078e0009 */
[----:B0-----:R-:W-:-:S11]  /*45b0*/  I2FP.F32.U32 R20, R18 ;  /* 0x0000001200147245 */ /* 0x001fd60000201000 */
[----:B------:R-:W-:Y:S05]  /*45c0*/  @!P0 BRA `(.L_x_73) ;  /* 0x0000000000288947 */ /* 0x000fea0003800000 */
[----:B------:R-:W-:Y:S02]  /*45d0*/  ULDC UR5, c[0x0][0x634] ;  /* 0x00018d0000057ab9 */ /* 0x000fe40000000800 */
[----:B------:R-:W-:-:S05]  /*45e0*/  IADD3 R3, P0, R8, UR5, RZ ;  /* 0x0000000508037c10 */ /* 0x000fca000ff1e0ff */
[----:B------:R-:W-:-:S04]  /*45f0*/  IMAD.X R17, RZ, RZ, R9, P0 ;  /* 0x000000ffff117224 */ /* 0x000fc800000e0609 */
[----:B------:R-:W-:-:S04]  /*4600*/  IMAD.WIDE.U32 R4, R17, UR6, RZ ;  /* 0x0000000611047c25 */ /* 0x000fc8000f8e00ff */
[----:B------:R-:W-:-:S04]  /*4610*/  IMAD.WIDE.U32 R4, P0, R3, UR7, R4 ;  /* 0x0000000703047c25 */ /* 0x000fc8000f800004 */
[----:B------:R-:W-:-:S04]  /*4620*/  IMAD.WIDE.U32 R2, R3, UR6, RZ ;  /* 0x0000000603027c25 */ /* 0x000fc8000f8e00ff */
[----:B------:R-:W-:Y:S01]  /*4630*/  IMAD.MOV.U32 R2, RZ, RZ, R5 ;  /* 0x000000ffff027224 */ /* 0x000fe200078e0005 */
[----:B------:R-:W-:Y:S01]  /*4640*/  IADD3 RZ, P1, R3, R4, RZ ;  /* 0x0000000403ff7210 */ /* 0x000fe20007f3e0ff */
[----:B------:R-:W-:-:S04]  /*4650*/  IMAD.X R3, RZ, RZ, RZ, P0 ;  /* 0x000000ffff037224 */ /* 0x000fc800000e06ff */
[----:B------:R-:W-:-:S08]  /*4660*/  IMAD.WIDE.U32.X R2, R17, UR7, R2, P1 ;  /* 0x0000000711027c25 */ /* 0x000fd000088e0402 */
.L_x_73:
[--C-:B------:R-:W-:Y:S01]  /*4670*/  SHF.R.U64 R17, R2, UR8, R3.reuse ;  /* 0x0000000802117c19 */ /* 0x100fe20008001203 */
[----:B------:R-:W-:Y:S01]  /*4680*/  FMUL R20, R20, UR9 ;  /* 0x0000000914147c20 */ /* 0x000fe20008400000 */
[----:B------:R-:W-:Y:S01]  /*4690*/  SHF.R.U32.HI R2, RZ, UR8, R3 ;  /* 0x00000008ff027c19 */ /* 0x000fe20008011603 */
[----:B------:R-:W0:Y:S01]  /*46a0*/  LDC R23, c[0x0][0x144] ;  /* 0x00005100ff177b82 */ /* 0x000e220000000800 */
[----:B------:R-:W-:Y:S01]  /*46b0*/  IADD3 R21, P0, RZ, -R17, RZ ;  /* 0x80000011ff157210 */ /* 0x000fe20007f1e0ff */
[----:B------:R-:W-:Y:S01]  /*46c0*/  ULDC UR5, c[0x0][0x154] ;  /* 0x0000550000057ab9 */ /* 0x000fe20000000800 */
[----:B-1----:R-:W-:Y:S01]  /*46d0*/  I2FP.F32.U32 R3, R19 ;  /* 0x0000001300037245 */ /* 0x002fe20000201000 */
[----:B------:R-:W1:Y:S01]  /*46e0*/  F2I.U32.TRUNC.NTZ R20, R20 ;  /* 0x0000001400147305 */ /* 0x000e62000020f000 */
[----:B------:R-:W-:Y:S01]  /*46f0*/  ULDC.64 UR6, c[0x0][0x620] ;  /* 0x0001880000067ab9 */ /* 0x000fe20000000a00 */
[----:B------:R-:W-:Y:S02]  /*4700*/  IMAD.X R2, RZ, RZ, ~R2, P0 ;  /* 0x000000ffff027224 */ /* 0x000fe400000e0e02 */
[----:B------:R-:W-:Y:S01]  /*4710*/  FMUL R4, R3, UR5 ;  /* 0x0000000503047c20 */ /* 0x000fe20008400000 */
[----:B------:R-:W2:Y:S01]  /*4720*/  LDC R22, c[0x0][0x148] ;  /* 0x00005200ff167b82 */ /* 0x000ea20000000800 */
[----:B------:R-:W-:Y:S01]  /*4730*/  IMAD R2, R2, UR6, RZ ;  /* 0x0000000602027c24 */ /* 0x000fe2000f8e02ff */
[----:B------:R-:W-:Y:S01]  /*4740*/  ULDC UR5, c[0x0][0x618] ;  /* 0x0001860000057ab9 */ /* 0x000fe20000000800 */
[----:B------:R-:W-:-:S02]  /*4750*/  IMAD.MOV.U32 R3, RZ, RZ, R9 ;  /* 0x000000ffff037224 */ /* 0x000fc400078e0009 */
[----:B------:R-:W3:Y:S01]  /*4760*/  F2I.U32.TRUNC.NTZ R4, R4 ;  /* 0x0000000400047305 */ /* 0x000ee2000020f000 */
[C---:B------:R-:W-:Y:S02]  /*4770*/  IMAD R5, R21.reuse, UR7, R2 ;  /* 0x0000000715057c24 */ /* 0x040fe4000f8e0202 */
[----:B------:R-:W-:Y:S02]  /*4780*/  IMAD.MOV.U32 R2, RZ, RZ, R8 ;  /* 0x000000ffff027224 */ /* 0x000fe400078e0008 */
[----:B-1----:R-:W-:Y:S02]  /*4790*/  IMAD.MOV R20, RZ, RZ, -R20 ;  /* 0x000000ffff147224 */ /* 0x002fe400078e0a14 */
[----:B------:R-:W-:Y:S01]  /*47a0*/  IMAD.WIDE.U32 R2, R21, UR6, R2 ;  /* 0x0000000615027c25 */ /* 0x000fe2000f8e0002 */
[----:B------:R-:W-:Y:S02]  /*47b0*/  ULDC.64 UR6, c[0x0][0x640] ;  /* 0x0001900000067ab9 */ /* 0x000fe40000000a00 */
[----:B------:R-:W-:Y:S01]  /*47c0*/  ISETP.NE.U32.AND P0, PT, RZ, UR6, PT ;  /* 0x00000006ff007c0c */ /* 0x000fe2000bf05070 */
[----:B------:R-:W-:-:S02]  /*47d0*/  IMAD.IADD R3, R3, 0x1, R5 ;  /* 0x0000000103037824 */ /* 0x000fc400078e0205 */
[----:B0-----:R-:W-:Y:S01]  /*47e0*/  IMAD R18, R23, R20, R18 ;  /* 0x0000001417127224 */ /* 0x001fe200078e0212 */
[----:B------:R-:W-:Y:S02]  /*47f0*/  ISETP.NE.AND.EX P0, PT, RZ, UR7, PT, P0 ;  /* 0x00000007ff007c0c */ /* 0x000fe4000bf05300 */
[--C-:B------:R-:W-:Y:S01]  /*4800*/  SHF.R.U64 R20, R2, UR5, R3.reuse ;  /* 0x0000000502147c19 */ /* 0x100fe20008001203 */
[----:B---3--:R-:W-:Y:S01]  /*4810*/  IMAD.MOV R2, RZ, RZ, -R4 ;  /* 0x000000ffff027224 */ /* 0x008fe200078e0a04 */
[----:B------:R-:W-:Y:S01]  /*4820*/  SHF.R.U32.HI R3, RZ, UR5, R3 ;  /* 0x00000005ff037c19 */ /* 0x000fe20008011603 */
[----:B------:R-:W-:Y:S02]  /*4830*/  ULDC UR5, c[0x0][0x608] ;  /* 0x0001820000057ab9 */ /* 0x000fe40000000800 */
[----:B--2---:R-:W-:Y:S01]  /*4840*/  @P3 IMAD R18, R22, R2, R19 ;  /* 0x0000000216123224 */ /* 0x004fe200078e0213 */
[--C-:B------:R-:W-:Y:S02]  /*4850*/  SHF.R.U64 R22, R20, UR5, R3.reuse ;  /* 0x0000000514167c19 */ /* 0x100fe40008001203 */
[----:B------:R-:W-:Y:S01]  /*4860*/  SHF.R.U32.HI R3, RZ, UR5, R3 ;  /* 0x00000005ff037c19 */ /* 0x000fe20008011603 */
[----:B------:R-:W-:-:S03]  /*4870*/  ULDC UR5, c[0x0][0x658] ;  /* 0x0001960000057ab9 */ /* 0x000fc60000000800 */
[--C-:B------:R-:W-:Y:S02]  /*4880*/  SHF.R.U64 R19, R22, UR5, R3.reuse ;  /* 0x0000000516137c19 */ /* 0x100fe40008001203 */
[----:B------:R-:W-:-:S03]  /*4890*/  SHF.R.U32.HI R21, RZ, UR5, R3 ;  /* 0x00000005ff157c19 */ /* 0x000fc60008011603 */
[----:B------:R-:W-:Y:S02]  /*48a0*/  IMAD.MOV.U32 R4, RZ, RZ, R19 ;  /* 0x000000ffff047224 */ /* 0x000fe400078e0013 */
[----:B------:R-:W-:Y:S01]  /*48b0*/  IMAD.MOV.U32 R3, RZ, RZ, R21 ;  /* 0x000000ffff037224 */ /* 0x000fe200078e0015 */
[----:B------:R-:W-:Y:S06]  /*48c0*/  @!P0 BRA `(.L_x_74) ;  /* 0x00000000002c8947 */ /* 0x000fec0003800000 */
        /* <DEDUP_REMOVED lines=9> */
[----:B------:R-:W-:-:S04]  /*4960*/  IMAD.WIDE.U32.X R2, R21, UR7, R2, P1 ;  /* 0x0000000715027c25 */ /* 0x000fc800088e0402 */
[----:B------:R-:W-:-:S07]  /*4970*/  IMAD.MOV.U32 R4, RZ, RZ, R2 ;  /* 0x000000ffff047224 */ /* 0x000fce00078e0002 */
.L_x_74:
[----:B------:R-:W-:Y:S01]  /*4980*/  ULDC UR5, c[0x0][0x648] ;  /* 0x0001920000057ab9 */ /* 0x000fe20000000800 */
[----:B------:R-:W-:Y:S01]  /*4990*/  LOP3.LUT R2, R22, UR17, RZ, 0xc0, !PT ;  /* 0x0000001116027c12 */ /* 0x000fe2000f8ec0ff */
[----:B------:R-:W-:Y:S01]  /*49a0*/  ULDC UR6, c[0x0][0x610] ;  /* 0x0001840000067ab9 */ /* 0x000fe20000000800 */
[----:B------:R-:W-:Y:S01]  /*49b0*/  SHF.R.U64 R3, R4, UR5, R3 ;  /* 0x0000000504037c19 */ /* 0x000fe20008001203 */
[----:B------:R-:W-:Y:S01]  /*49c0*/  ULDC UR5, c[0x0][0x638] ;  /* 0x00018e0000057ab9 */ /* 0x000fe20000000800 */
[----:B------:R-:W-:-:S03]  /*49d0*/  LOP3.LUT R5, R20, UR4, RZ, 0xc0, !PT ;  /* 0x0000000414057c12 */ /* 0x000fc6000f8ec0ff */
[----:B------:R-:W-:Y:S02]  /*49e0*/  IMAD.MOV R4, RZ, RZ, -R3 ;  /* 0x000000ffff047224 */ /* 0x000fe400078e0a03 */
[----:B------:R-:W-:Y:S02]  /*49f0*/  IMAD R3, R3, UR18, R2 ;  /* 0x0000001203037c24 */ /* 0x000fe4000f8e0202 */
[----:B------:R-:W-:Y:S01]  /*4a00*/  IMAD R2, R4, UR5, R19 ;  /* 0x0000000504027c24 */ /* 0x000fe2000f8e0213 */
[----:B------:R-:W-:Y:S01]  /*4a10*/  ULDC UR5, c[0x0][0x600] ;  /* 0x0001800000057ab9 */ /* 0x000fe20000000800 */
[----:B------:R-:W-:Y:S02]  /*4a20*/  IMAD R19, R3, UR6, R18 ;  /* 0x0000000603137c24 */ /* 0x000fe4000f8e0212 */
[----:B------:R-:W-:Y:S02]  /*4a30*/  IMAD R4, R2, UR5, R5 ;  /* 0x0000000502047c24 */ /* 0x000fe4000f8e0205 */
[----:B------:R-:W-:-:S03]  /*4a40*/  IMAD.MOV.U32 R3, RZ, RZ, 0x1 ;  /* 0x00000001ff037424 */ /* 0x000fc600078e00ff */
[----:B------:R-:W-:Y:S02]  /*4a50*/  SEL R18, R4, R19, !P3 ;  /* 0x0000001304127207 */ /* 0x000fe40005800000 */
[----:B------:R-:W-:Y:S02]  /*4a60*/  PRMT R2, R3, 0x7610, R2 ;  /* 0x0000761003027816 */ /* 0x000fe40000000002 */
[----:B------:R-:W-:-:S07]  /*4a70*/  SEL R19, R19, R4, !P3 ;  /* 0x0000000413137207 */ /* 0x000fce0005800000 */
.L_x_72:
[----:B------:R-:W-:Y:S05]  /*4a80*/  BSYNC B1 ;  /* 0x0000000000017941 */ /* 0x000fea0003800000 */
.L_x_71:
[----:B------:R-:W-:-:S13]  /*4a90*/  LOP3.LUT P0, RZ, R2, 0xff, RZ, 0xc0, !PT ;  /* 0x000000ff02ff7812 */ /* 0x000fda000780c0ff */
[----:B------:R-:W-:Y:S05]  /*4aa0*/  @P0 BRA `(.L_x_75) ;  /* 0xfffffff400340947 */ /* 0x000fea000383ffff */
[----:B------:R-:W-:Y:S05]  /*4ab0*/  BSYNC B0 ;  /* 0x0000000000007941 */ /* 0x000fea0003800000 */
.L_x_64:
[----:B------:R-:W-:-:S03]  /*4ac0*/  UMOV UR5, 0xffffffff ;  /* 0xffffffff00057882 */ /* 0x000fc60000000000 */
[----:B------:R-:W-:Y:S05]  /*4ad0*/  BRA.DIV UR5, `(.L_x_76) ;  /* 0x0000001205587947 */ /* 0x000fea000b800000 */
[----:B------:R-:W-:-:S13]  /*4ae0*/  ELECT P0, URZ, PT ;  /* 0x00000000003f782f */ /* 0x000fda0003800000 */
.L_x_113:
[----:B------:R-:W-:Y:S04]  /*4af0*/  BSSY B0, `(.L_x_77) ;  /* 0x00000fa000007945 */ /* 0x000fe80003800000 */
[----:B------:R-:W-:Y:S05]  /*4b00*/  @!P0 BRA `(.L_x_78) ;  /* 0x0000000c00e08947 */ /* 0x000fea0003800000 */
[----:B------:R-:W-:-:S04]  /*4b10*/  LOP3.LUT R6, R6, 0x2, RZ, 0xfc, !PT ;  /* 0x0000000206067812 */ /* 0x000fc800078efcff */
[----:B------:R-:W-:-:S13]  /*4b20*/  ISETP.NE.AND P0, PT, R6, 0x3, PT ;  /* 0x000000030600780c */ /* 0x000fda0003f05270 */
[----:B------:R-:W-:Y:S05]  /*4b30*/  @!P0 BRA `(.L_x_79) ;  /* 0x0000000000048947 */ /* 0x000fea0003800000 */
[----:B------:R-:W-:Y:S01]  /*4b40*/  BPT.TRAP 0x1 ;  /* 0x000000040000795c */ /* 0x000fe20000300000 */
.L_x_79:
[----:B------:R-:W0:Y:S01]  /*4b50*/  S2R R3, SR_CgaCtaId ;  /* 0x0000000000037919 */ /* 0x000e220000008800 */
[----:B------:R-:W-:-:S04]  /*4b60*/  MOV R0, 0x400 ;  /* 0x0000040000007802 */ /* 0x000fc80000000f00 */
[----:B0-----:R-:W-:Y:S02]  /*4b70*/  LEA R0, R3, R0, 0x18 ;  /* 0x0000000003007211 */ /* 0x001fe400078ec0ff */
[----:B------:R-:W-:-:S03]  /*4b80*/  SHF.L.U32 R3, R7, 0x1f, RZ ;  /* 0x0000001f07037819 */ /* 0x000fc600000006ff */
[----:B------:R-:W-:-:S04]  /*4b90*/  VIADD R0, R0, 0xd8 ;  /* 0x000000d800007836 */ /* 0x000fc80000000000 */
[C---:B------:R-:W-:Y:S02]  /*4ba0*/  IMAD R6, R15.reuse, 0x8, R0 ;  /* 0x000000080f067824 */ /* 0x040fe400078e0200 */
[----:B------:R-:W-:Y:S02]  /*4bb0*/  VIADD R15, R15, 0x1 ;  /* 0x000000010f0f7836 */ /* 0x000fe40000000000 */
[----:B------:R-:W0:Y:S03]  /*4bc0*/  SYNCS.PHASECHK.TRANS64.TRYWAIT P0, [R6+URZ], R3 ;  /* 0x00000003060075a7 */ /* 0x000e26000800017f */
[----:B------:R-:W-:-:S04]  /*4bd0*/  ISETP.NE.AND P1, PT, R15, 0x1b, PT ;  /* 0x0000001b0f00780c */ /* 0x000fc80003f25270 */
[----:B------:R-:W-:Y:S02]  /*4be0*/  SEL R2, RZ, 0x1, P1 ;  /* 0x00000001ff027807 */ /* 0x000fe40000800000 */
[----:B------:R-:W-:Y:S02]  /*4bf0*/  SEL R15, R15, RZ, P1 ;  /* 0x000000ff0f0f7207 */ /* 0x000fe40000800000 */
[----:B------:R-:W-:-:S03]  /*4c00*/  LOP3.LUT R8, R7, R2, RZ, 0x3c, !PT ;  /* 0x0000000207087212 */ /* 0x000fc600078e3cff */
[----:B------:R-:W-:Y:S01]  /*4c10*/  IMAD R7, R15, 0x8, R0 ;  /* 0x000000080f077824 */ /* 0x000fe200078e0200 */
[----:B------:R-:W-:Y:S01]  /*4c20*/  SHF.L.U32 R4, R8, 0x1f, RZ ;  /* 0x0000001f08047819 */ /* 0x000fe200000006ff */
[----:B0-----:R-:W-:Y:S06]  /*4c30*/  @!P0 BRA `(.L_x_80) ;  /* 0x0000001000208947 */ /* 0x001fec0003800000 */
.L_x_114:
[----:B------:R-:W1:Y:S01]  /*4c40*/  SYNCS.PHASECHK.TRANS64.TRYWAIT P0, [R7+URZ], R4 ;  /* 0x00000004070075a7 */ /* 0x000e62000800017f */
[----:B------:R-:W-:-:S05]  /*4c50*/  VIADD R2, R15, 0x1 ;  /* 0x000000010f027836 */ /* 0x000fca0000000000 */
[----:B------:R-:W-:-:S04]  /*4c60*/  ISETP.NE.AND P1, PT, R2, 0x1b, PT ;  /* 0x0000001b0200780c */ /* 0x000fc80003f25270 */
[----:B0-----:R-:W-:Y:S02]  /*4c70*/  SEL R3, RZ, 0x1, P1 ;  /* 0x00000001ff037807 */ /* 0x001fe40000800000 */
[----:B------:R-:W-:Y:S02]  /*4c80*/  SEL R9, R2, RZ, P1 ;  /* 0x000000ff02097207 */ /* 0x000fe40000800000 */
[----:B------:R-:W-:-:S03]  /*4c90*/  LOP3.LUT R8, R8, R3, RZ, 0x3c, !PT ;  /* 0x0000000308087212 */ /* 0x000fc600078e3cff */
[----:B------:R-:W-:Y:S01]  /*4ca0*/  IMAD R6, R9, 0x8, R0 ;  /* 0x0000000809067824 */ /* 0x000fe200078e0200 */
[----:B------:R-:W-:Y:S01]  /*4cb0*/  SHF.L.U32 R5, R8, 0x1f, RZ ;  /* 0x0000001f08057819 */ /* 0x000fe200000006ff */
[----:B-1----:R-:W-:Y:S06]  /*4cc0*/  @!P0 BRA `(.L_x_81) ;  /* 0x0000001000108947 */ /* 0x002fec0003800000 */
.L_x_115:
[----:B------:R-:W1:Y:S01]  /*4cd0*/  SYNCS.PHASECHK.TRANS64.TRYWAIT P0, [R6+URZ], R5 ;  /* 0x00000005060075a7 */ /* 0x000e62000800017f */
[----:B------:R-:W-:-:S05]  /*4ce0*/  VIADD R2, R9, 0x1 ;  /* 0x0000000109027836 */ /* 0x000fca0000000000 */
[----:B------:R-:W-:-:S04]  /*4cf0*/  ISETP.NE.AND P1, PT, R2, 0x1b, PT ;  /* 0x0000001b0200780c */ /* 0x000fc80003f25270 */
[----:B------:R-:W-:Y:S02]  /*4d00*/  SEL R3, RZ, 0x1, P1 ;  /* 0x00000001ff037807 */ /* 0x000fe40000800000 */
[----:B0-----:R-:W-:Y:S02]  /*4d10*/  SEL R7, R2, RZ, P1 ;  /* 0x000000ff02077207 */ /* 0x001fe40000800000 */
[----:B------:R-:W-:-:S03]  /*4d20*/  LOP3.LUT R8, R8, R3, RZ, 0x3c, !PT ;  /* 0x0000000308087212 */ /* 0x000fc600078e3cff */
[----:B------:R-:W-:Y:S01]  /*4d30*/  IMAD R9, R7, 0x8, R0 ;  /* 0x0000000807097824 */ /* 0x000fe200078e0200 */
[----:B------:R-:W-:Y:S01]  /*4d40*/  SHF.L.U32 R4, R8, 0x1f, RZ ;  /* 0x0000001f08047819 */ /* 0x000fe200000006ff */
[----:B-1----:R-:W-:Y:S06]  /*4d50*/  @!P0 BRA `(.L_x_82) ;  /* 0x0000001000008947 */ /* 0x002fec0003800000 */
.L_x_116:
[----:B------:R-:W1:Y:S01]  /*4d60*/  SYNCS.PHASECHK.TRANS64.TRYWAIT P0, [R9+URZ], R4 ;  /* 0x00000004090075a7 */ /* 0x000e62000800017f */
[----:B------:R-:W-:-:S05]  /*4d70*/  VIADD R2, R7, 0x1 ;  /* 0x0000000107027836 */ /* 0x000fca0000000000 */
[----:B------:R-:W-:-:S04]  /*4d80*/  ISETP.NE.AND P1, PT, R2, 0x1b, PT ;  /* 0x0000001b0200780c */ /* 0x000fc80003f25270 */
[----:B------:R-:W-:Y:S02]  /*4d90*/  SEL R3, RZ, 0x1, P1 ;  /* 0x00000001ff037807 */ /* 0x000fe40000800000 */
[----:B------:R-:W-:Y:S02]  /*4da0*/  SEL R7, R2, RZ, P1 ;  /* 0x000000ff02077207 */ /* 0x000fe40000800000 */
[----:B------:R-:W-:-:S03]  /*4db0*/  LOP3.LUT R8, R8, R3, RZ, 0x3c, !PT ;  /* 0x0000000308087212 */ /* 0x000fc600078e3cff */
[----:B0-----:R-:W-:Y:S01]  /*4dc0*/  IMAD R6, R7, 0x8, R0 ;  /* 0x0000000807067824 */ /* 0x001fe200078e0200 */
[----:B------:R-:W-:Y:S01]  /*4dd0*/  SHF.L.U32 R5, R8, 0x1f, RZ ;  /* 0x0000001f08057819 */ /* 0x000fe200000006ff */
[----:B-1----:R-:W-:Y:S06]  /*4de0*/  @!P0 BRA `(.L_x_83) ;  /* 0x0000000c00f08947 */ /* 0x002fec0003800000 */
.L_x_117:
        /* <DEDUP_REMOVED lines=9> */
.L_x_118:
        /* <DEDUP_REMOVED lines=9> */
.L_x_119:
        /* <DEDUP_REMOVED lines=9> */
.L_x_120:
        /* <DEDUP_REMOVED lines=9> */
.L_x_121:
        /* <DEDUP_REMOVED lines=9> */
.L_x_122:
        /* <DEDUP_REMOVED lines=9> */
.L_x_123:
        /* <DEDUP_REMOVED lines=9> */
.L_x_124:
        /* <DEDUP_REMOVED lines=9> */
.L_x_125:
        /* <DEDUP_REMOVED lines=9> */
.L_x_126:
        /* <DEDUP_REMOVED lines=9> */
.L_x_127:
        /* <DEDUP_REMOVED lines=9> */
.L_x_128:
        /* <DEDUP_REMOVED lines=9> */
.L_x_129:
        /* <DEDUP_REMOVED lines=9> */
.L_x_130:
        /* <DEDUP_REMOVED lines=9> */
.L_x_131:
        /* <DEDUP_REMOVED lines=9> */
.L_x_132:
        /* <DEDUP_REMOVED lines=9> */
.L_x_133:
        /* <DEDUP_REMOVED lines=9> */
.L_x_134:
        /* <DEDUP_REMOVED lines=9> */
.L_x_135:
        /* <DEDUP_REMOVED lines=9> */
.L_x_136:
[----:B------:R-:W1:Y:S01]  /*58a0*/  SYNCS.PHASECHK.TRANS64.TRYWAIT P0, [R9+URZ], R4 ;  /* 0x00000004090075a7 */ /* 0x000e62000800017f */
[----:B------:R-:W-:-:S05]  /*58b0*/  VIADD R2, R7, 0x1 ;  /* 0x0000000107027836 */ /* 0x000fca0000000000 */
[----:B------:R-:W-:-:S04]  /*58c0*/  ISETP.NE.AND P1, PT, R2, 0x1b, PT ;  /* 0x0000001b0200780c */ /* 0x000fc80003f25270 */
[----:B------:R-:W-:Y:S02]  /*58d0*/  SEL R3, RZ, 0x1, P1 ;  /* 0x00000001ff037807 */ /* 0x000fe40000800000 */
[----:B------:R-:W-:Y:S02]  /*58e0*/  SEL R7, R2, RZ, P1 ;  /* 0x000000ff02077207 */ /* 0x000fe40000800000 */
[----:B------:R-:W-:-:S03]  /*58f0*/  LOP3.LUT R8, R8, R3, RZ, 0x3c, !PT ;  /* 0x0000000308087212 */ /* 0x000fc600078e3cff */
[----:B------:R-:W-:Y:S01]  /*5900*/  IMAD R10, R7, 0x8, R0 ;  /* 0x00000008070a7824 */ /* 0x000fe200078e0200 */
[----:B0-----:R-:W-:Y:S01]  /*5910*/  SHF.L.U32 R5, R8, 0x1f, RZ ;  /* 0x0000001f08057819 */ /* 0x001fe200000006ff */
[----:B-1----:R-:W-:Y:S06]  /*5920*/  @!P0 BRA `(.L_x_103) ;  /* 0x0000000800b08947 */ /* 0x002fec0003800000 */
.L_x_137:
[----:B------:R-:W1:Y:S01]  /*5930*/  SYNCS.PHASECHK.TRANS64.TRYWAIT P0, [R10+URZ], R5 ;  /* 0x000000050a0075a7 */ /* 0x000e62000800017f */
[----:B------:R-:W-:-:S05]  /*5940*/  VIADD R2, R7, 0x1 ;  /* 0x0000000107027836 */ /* 0x000fca0000000000 */
[----:B------:R-:W-:-:S04]  /*5950*/  ISETP.NE.AND P1, PT, R2, 0x1b, PT ;  /* 0x0000001b0200780c */ /* 0x000fc80003f25270 */
[----:B------:R-:W-:Y:S02]  /*5960*/  SEL R3, RZ, 0x1, P1 ;  /* 0x00000001ff037807 */ /* 0x000fe40000800000 */
[----:B------:R-:W-:Y:S02]  /*5970*/  SEL R7, R2, RZ, P1 ;  /* 0x000000ff02077207 */ /* 0x000fe40000800000 */
[----:B0-----:R-:W-:-:S03]  /*5980*/  LOP3.LUT R9, R8, R3, RZ, 0x3c, !PT ;  /* 0x0000000308097212 */ /* 0x001fc600078e3cff */
[----:B------:R-:W-:Y:S01]  /*5990*/  IMAD R11, R7, 0x8, R0 ;  /* 0x00000008070b7824 */ /* 0x000fe200078e0200 */
[----:B------:R-:W-:Y:S01]  /*59a0*/  SHF.L.U32 R6, R9, 0x1f, RZ ;  /* 0x0000001f09067819 */ /* 0x000fe200000006ff */
[----:B-1----:R-:W-:Y:S06]  /*59b0*/  @!P0 BRA `(.L_x_104) ;  /* 0x0000000800a08947 */ /* 0x002fec0003800000 */
.L_x_138:
[----:B------:R-:W1:Y:S01]  /*59c0*/  SYNCS.PHASECHK.TRANS64.TRYWAIT P0, [R11+URZ], R6 ;  /* 0x000000060b0075a7 */ /* 0x000e62000800017f */
[----:B------:R-:W-:-:S05]  /*59d0*/  VIADD R2, R7, 0x1 ;  /* 0x0000000107027836 */ /* 0x000fca0000000000 */
[----:B------:R-:W-:-:S04]  /*59e0*/  ISETP.NE.AND P1, PT, R2, 0x1b, PT ;  /* 0x0000001b0200780c */ /* 0x000fc80003f25270 */
[----:B------:R-:W-:Y:S02]  /*59f0*/  SEL R4, RZ, 0x1, P1 ;  /* 0x00000001ff047807 */ /* 0x000fe40000800000 */
[----:B------:R-:W-:Y:S02]  /*5a00*/  SEL R3, R2, RZ, P1 ;  /* 0x000000ff02037207 */ /* 0x000fe40000800000 */
[----:B------:R-:W-:Y:S01]  /*5a10*/  LOP3.LUT R4, R9, R4, RZ, 0x3c, !PT ;  /* 0x0000000409047212 */ /* 0x000fe200078e3cff */
[----:B-1----:R-:W-:Y:S06]  /*5a20*/  @!P0 BRA `(.L_x_105) ;  /* 0x0000000800988947 */ /* 0x002fec0003800000 */
.L_x_139:
[----:B------:R-:W-:Y:S01]  /*5a30*/  IMAD R3, R3, 0x8, R0 ;  /* 0x0000000803037824 */ /* 0x000fe200078e0200 */
[----:B------:R-:W-:-:S07]  /*5a40*/  SHF.L.U32 R0, R4, 0x1f, RZ ;  /* 0x0000001f04007819 */ /* 0x000fce00000006ff */
.L_x_106:
[----:B--2---:R2:W3:Y:S02]  /*5a50*/  SYNCS.PHASECHK.TRANS64.TRYWAIT P0, [R3+URZ], R0 ;  /* 0x00000000030075a7 */ /* 0x0044e4000800017f */
[----:B---3--:R-:W-:Y:S05]  /*5a60*/  @!P0 NANOSLEEP.SYNCS 0x989680 ;  /* 0x009896800000895d */ /* 0x008fea0003900000 */
[----:B------:R-:W3:Y:S02]  /*5a70*/  @!P0 SYNCS.PHASECHK.TRANS64 P0, [R3+URZ], R0 ;  /* 0x00000000030085a7 */ /* 0x000ee4000800007f */
[----:B---3--:R-:W-:Y:S05]  /*5a80*/  @!P0 BRA `(.L_x_106) ;  /* 0xfffffffc00f08947 */ /* 0x008fea000383ffff */
.L_x_78:
[----:B------:R-:W-:Y:S05]  /*5a90*/  BSYNC B0 ;  /* 0x0000000000007941 */ /* 0x000fea0003800000 */
.L_x_77:
[----:B------:R-:W-:Y:S05]  /*5aa0*/  EXIT ;  /* 0x000000000000794d */ /* 0x000fea0003800000 */
.L_x_22:
[----:B-1----:R-:W-:-:S04]  /*5ab0*/  IMAD.U32 R10, RZ, RZ, UR6 ;  /* 0x00000006ff0a7e24 */ /* 0x002fc8000f8e00ff */
[----:B------:R1:W4:Y:S03]  /*5ac0*/  SYNCS.PHASECHK.TRANS64.TRYWAIT P0, [R10+URZ], R5 ;  /* 0x000000050a0075a7 */ /* 0x000326000800017f */
[----:B----4-:R-:W-:Y:S05]  /*5ad0*/  @!P0 NANOSLEEP.SYNCS 0x989680 ;  /* 0x009896800000895d */ /* 0x010fea0003900000 */
[----:B------:R-:W4:Y:S02]  /*5ae0*/  @!P0 SYNCS.PHASECHK.TRANS64 P0, [R10+URZ], R5 ;  /* 0x000000050a0085a7 */ /* 0x000f24000800007f */
[----:B----4-:R-:W-:Y:S05]  /*5af0*/  @!P0 BRA `(.L_x_22) ;  /* 0xfffffffc00ec8947 */ /* 0x010fea000383ffff */
[----:B------:R-:W-:Y:S05]  /*5b00*/  BRA `(.L_x_21) ;  /* 0xffffffbc00207947 */ /* 0x000fea000383ffff */
.L_x_28:
[----:B-1----:R-:W-:-:S04]  /*5b10*/  IMAD.U32 R13, RZ, RZ, UR12 ;  /* 0x0000000cff0d7e24 */ /* 0x002fc8000f8e00ff */
[----:B------:R1:W4:Y:S03]  /*5b20*/  SYNCS.PHASECHK.TRANS64.TRYWAIT P0, [R13+URZ], R12 ;  /* 0x0000000c0d0075a7 */ /* 0x000326000800017f */
[----:B----4-:R-:W-:Y:S05]  /*5b30*/  @!P0 NANOSLEEP.SYNCS 0x989680 ;  /* 0x009896800000895d */ /* 0x010fea0003900000 */
[----:B------:R-:W4:Y:S02]  /*5b40*/  @!P0 SYNCS.PHASECHK.TRANS64 P0, [R13+URZ], R12 ;  /* 0x0000000c0d0085a7 */ /* 0x000f24000800007f */
[----:B----4-:R-:W-:Y:S05]  /*5b50*/  @!P0 BRA `(.L_x_28) ;  /* 0xfffffffc00ec8947 */ /* 0x010fea000383ffff */
[----:B------:R-:W-:Y:S05]  /*5b60*/  BRA `(.L_x_27) ;  /* 0xffffffc000107947 */ /* 0x000fea000383ffff */
.L_x_65:
[----:B------:R-:W-:Y:S01]  /*5b70*/  BSSY B1, `(.L_x_107) ;  /* 0x0000006000017945 */ /* 0x000fe20003800000 */
[----:B------:R-:W-:-:S07]  /*5b80*/  IMAD.MOV.U32 R2, RZ, RZ, -0x1 ;  /* 0xffffffffff027424 */ /* 0x000fce00078e00ff */
[----:B------:R-:W-:Y:S05]  /*5b90*/  WARPSYNC.COLLECTIVE R2, `(.L_x_108) ;  /* 0x00000000020c7348 */ /* 0x000fea0003c00000 */
[----:B------:R-:W-:Y:S02]  /*5ba0*/  ELECT P0, UR62, PT ;  /* 0x00000000003e782f */ /* 0x000fe40003800000 */
[----:B------:R-:W-:Y:S01]  /*5bb0*/  MOV R2, UR62 ;  /* 0x0000003e00027c02 */ /* 0x000fe20008000f00 */
[----:B------:R-:W-:Y:S10]  /*5bc0*/  ENDCOLLECTIVE ;  /* 0x000000000000791b */ /* 0x000ff40003800000 */
.L_x_108:
[----:B------:R-:W-:Y:S05]  /*5bd0*/  BSYNC B1 ;  /* 0x0000000000017941 */ /* 0x000fea0003800000 */
.L_x_107:
[----:B------:R-:W-:Y:S05]  /*5be0*/  BRA `(.L_x_109) ;  /* 0xffffffe000f07947 */ /* 0x000fea000383ffff */
.L_x_68:
[----:B0-----:R0:W1:Y:S02]  /*5bf0*/  SYNCS.PHASECHK.TRANS64.TRYWAIT P0, [R21+URZ+0xd8], R4 ;  /* 0x0000d804150075a7 */ /* 0x001064000800017f */
[----:B-1----:R-:W-:Y:S05]  /*5c00*/  @!P0 NANOSLEEP.SYNCS 0x989680 ;  /* 0x009896800000895d */ /* 0x002fea0003900000 */
[----:B------:R-:W1:Y:S02]  /*5c10*/  @!P0 SYNCS.PHASECHK.TRANS64 P0, [R21+URZ+0xd8], R4 ;  /* 0x0000d804150085a7 */ /* 0x000e64000800007f */
[----:B-1----:R-:W-:Y:S05]  /*5c20*/  @!P0 BRA `(.L_x_68) ;  /* 0xfffffffc00f08947 */ /* 0x002fea000383ffff */
[----:B------:R-:W-:Y:S05]  /*5c30*/  BRA `(.L_x_110) ;  /* 0xffffffe400287947 */ /* 0x000fea000383ffff */
.L_x_76:
[----:B------:R-:W-:Y:S01]  /*5c40*/  BSSY B0, `(.L_x_111) ;  /* 0x0000006000007945 */ /* 0x000fe20003800000 */
[----:B------:R-:W-:-:S07]  /*5c50*/  IMAD.MOV.U32 R2, RZ, RZ, -0x1 ;  /* 0xffffffffff027424 */ /* 0x000fce00078e00ff */
[----:B------:R-:W-:Y:S05]  /*5c60*/  WARPSYNC.COLLECTIVE R2, `(.L_x_112) ;  /* 0x00000000020c7348 */ /* 0x000fea0003c00000 */
[----:B------:R-:W-:Y:S02]  /*5c70*/  ELECT P0, UR62, PT ;  /* 0x00000000003e782f */ /* 0x000fe40003800000 */
[----:B------:R-:W-:Y:S01]  /*5c80*/  MOV R2, UR62 ;  /* 0x0000003e00027c02 */ /* 0x000fe20008000f00 */
[----:B------:R-:W-:Y:S10]  /*5c90*/  ENDCOLLECTIVE ;  /* 0x000000000000791b */ /* 0x000ff40003800000 */
.L_x_112:
[----:B------:R-:W-:Y:S05]  /*5ca0*/  BSYNC B0 ;  /* 0x0000000000007941 */ /* 0x000fea0003800000 */
.L_x_111:
[----:B------:R-:W-:Y:S05]  /*5cb0*/  BRA `(.L_x_113) ;  /* 0xffffffec008c7947 */ /* 0x000fea000383ffff */
.L_x_80:
[----:B0-----:R0:W1:Y:S02]  /*5cc0*/  SYNCS.PHASECHK.TRANS64.TRYWAIT P0, [R6+URZ], R3 ;  /* 0x00000003060075a7 */ /* 0x001064000800017f */
[----:B-1----:R-:W-:Y:S05]  /*5cd0*/  @!P0 NANOSLEEP.SYNCS 0x989680 ;  /* 0x009896800000895d */ /* 0x002fea0003900000 */
[----:B------:R-:W1:Y:S02]  /*5ce0*/  @!P0 SYNCS.PHASECHK.TRANS64 P0, [R6+URZ], R3 ;  /* 0x00000003060085a7 */ /* 0x000e64000800007f */
[----:B-1----:R-:W-:Y:S05]  /*5cf0*/  @!P0 BRA `(.L_x_80) ;  /* 0xfffffffc00f08947 */ /* 0x002fea000383ffff */
[----:B------:R-:W-:Y:S05]  /*5d00*/  BRA `(.L_x_114) ;  /* 0xffffffec00cc7947 */ /* 0x000fea000383ffff */
.L_x_81:
[----:B0-----:R0:W1:Y:S02]  /*5d10*/  SYNCS.PHASECHK.TRANS64.TRYWAIT P0, [R7+URZ], R4 ;  /* 0x00000004070075a7 */ /* 0x001064000800017f */
[----:B-1----:R-:W-:Y:S05]  /*5d20*/  @!P0 NANOSLEEP.SYNCS 0x989680 ;  /* 0x009896800000895d */ /* 0x002fea0003900000 */
[----:B------:R-:W1:Y:S02]  /*5d30*/  @!P0 SYNCS.PHASECHK.TRANS64 P0, [R7+URZ], R4 ;  /* 0x00000004070085a7 */ /* 0x000e64000800007f */
[----:B-1----:R-:W-:Y:S05]  /*5d40*/  @!P0 BRA `(.L_x_81) ;  /* 0xfffffffc00f08947 */ /* 0x002fea000383ffff */
[----:B------:R-:W-:Y:S05]  /*5d50*/  BRA `(.L_x_115) ;  /* 0xffffffec00dc7947 */ /* 0x000fea000383ffff */
.L_x_82:
[----:B0-----:R0:W1:Y:S02]  /*5d60*/  SYNCS.PHASECHK.TRANS64.TRYWAIT P0, [R6+URZ], R5 ;  /* 0x00000005060075a7 */ /* 0x001064000800017f */
[----:B-1----:R-:W-:Y:S05]  /*5d70*/  @!P0 NANOSLEEP.SYNCS 0x989680 ;  /* 0x009896800000895d */ /* 0x002fea0003900000 */
[----:B------:R-:W1:Y:S02]  /*5d80*/  @!P0 SYNCS.PHASECHK.TRANS64 P0, [R6+URZ], R5 ;  /* 0x00000005060085a7 */ /* 0x000e64000800007f */
[----:B-1----:R-:W-:Y:S05]  /*5d90*/  @!P0 BRA `(.L_x_82) ;  /* 0xfffffffc00f08947 */ /* 0x002fea000383ffff */
[----:B------:R-:W-:Y:S05]  /*5da0*/  BRA `(.L_x_116) ;  /* 0xffffffec00ec7947 */ /* 0x000fea000383ffff */
.L_x_83:
[----:B0-----:R0:W1:Y:S02]  /*5db0*/  SYNCS.PHASECHK.TRANS64.TRYWAIT P0, [R9+URZ], R4 ;  /* 0x00000004090075a7 */ /* 0x001064000800017f */
[----:B-1----:R-:W-:Y:S05]  /*5dc0*/  @!P0 NANOSLEEP.SYNCS 0x989680 ;  /* 0x009896800000895d */ /* 0x002fea0003900000 */
[----:B------:R-:W1:Y:S02]  /*5dd0*/  @!P0 SYNCS.PHASECHK.TRANS64 P0, [R9+URZ], R4 ;  /* 0x00000004090085a7 */ /* 0x000e64000800007f */
[----:B-1----:R-:W-:Y:S05]  /*5de0*/  @!P0 BRA `(.L_x_83) ;  /* 0xfffffffc00f08947 */ /* 0x002fea000383ffff */
[----:B------:R-:W-:Y:S05]  /*5df0*/  BRA `(.L_x_117) ;  /* 0xffffffec00fc7947 */ /* 0x000fea000383ffff */
.L_x_84:
[----:B0-----:R0:W1:Y:S02]  /*5e00*/  SYNCS.PHASECHK.TRANS64.TRYWAIT P0, [R6+URZ], R5 ;  /* 0x00000005060075a7 */ /* 0x001064000800017f */
[----:B-1----:R-:W-:Y:S05]  /*5e10*/  @!P0 NANOSLEEP.SYNCS 0x989680 ;  /* 0x009896800000895d */ /* 0x002fea0003900000 */
[----:B------:R-:W1:Y:S02]  /*5e20*/  @!P0 SYNCS.PHASECHK.TRANS64 P0, [R6+URZ], R5 ;  /* 0x00000005060085a7 */ /* 0x000e64000800007f */
[----:B-1----:R-:W-:Y:S05]  /*5e30*/  @!P0 BRA `(.L_x_84) ;  /* 0xfffffffc00f08947 */ /* 0x002fea000383ffff */
[----:B------:R-:W-:Y:S05]  /*5e40*/  BRA `(.L_x_118) ;  /* 0xfffffff0000c7947 */ /* 0x000fea000383ffff */
.L_x_85:
[----:B0-----:R0:W1:Y:S02]  /*5e50*/  SYNCS.PHASECHK.TRANS64.TRYWAIT P0, [R9+URZ], R4 ;  /* 0x00000004090075a7 */ /* 0x001064000800017f */
[----:B-1----:R-:W-:Y:S05]  /*5e60*/  @!P0 NANOSLEEP.SYNCS 0x989680 ;  /* 0x009896800000895d */ /* 0x002fea0003900000 */
[----:B------:R-:W1:Y:S02]  /*5e70*/  @!P0 SYNCS.PHASECHK.TRANS64 P0, [R9+URZ], R4 ;  /* 0x00000004090085a7 */ /* 0x000e64000800007f */
[----:B-1----:R-:W-:Y:S05]  /*5e80*/  @!P0 BRA `(.L_x_85) ;  /* 0xfffffffc00f08947 */ /* 0x002fea000383ffff */
[----:B------:R-:W-:Y:S05]  /*5e90*/  BRA `(.L_x_119) ;  /* 0xfffffff0001c7947 */ /* 0x000fea000383ffff */
.L_x_86:
[----:B0-----:R0:W1:Y:S02]  /*5ea0*/  SYNCS.PHASECHK.TRANS64.TRYWAIT P0, [R6+URZ], R5 ;  /* 0x00000005060075a7 */ /* 0x001064000800017f */
[----:B-1----:R-:W-:Y:S05]  /*5eb0*/  @!P0 NANOSLEEP.SYNCS 0x989680 ;  /* 0x009896800000895d */ /* 0x002fea0003900000 */
[----:B------:R-:W1:Y:S02]  /*5ec0*/  @!P0 SYNCS.PHASECHK.TRANS64 P0, [R6+URZ], R5 ;  /* 0x00000005060085a7 */ /* 0x000e64000800007f */
[----:B-1----:R-:W-:Y:S05]  /*5ed0*/  @!P0 BRA `(.L_x_86) ;  /* 0xfffffffc00f08947 */ /* 0x002fea000383ffff */
[----:B------:R-:W-:Y:S05]  /*5ee0*/  BRA `(.L_x_120) ;  /* 0xfffffff0002c7947 */ /* 0x000fea000383ffff */
.L_x_87:
[----:B0-----:R0:W1:Y:S02]  /*5ef0*/  SYNCS.PHASECHK.TRANS64.TRYWAIT P0, [R9+URZ], R4 ;  /* 0x00000004090075a7 */ /* 0x001064000800017f */
[----:B-1----:R-:W-:Y:S05]  /*5f00*/  @!P0 NANOSLEEP.SYNCS 0x989680 ;  /* 0x009896800000895d */ /* 0x002fea0003900000 */
[----:B------:R-:W1:Y:S02]  /*5f10*/  @!P0 SYNCS.PHASECHK.TRANS64 P0, [R9+URZ], R4 ;  /* 0x00000004090085a7 */ /* 0x000e64000800007f */
[----:B-1----:R-:W-:Y:S05]  /*5f20*/  @!P0 BRA `(.L_x_87) ;  /* 0xfffffffc00f08947 */ /* 0x002fea000383ffff */
[----:B------:R-:W-:Y:S05]  /*5f30*/  BRA `(.L_x_121) ;  /* 0xfffffff0003c7947 */ /* 0x000fea000383ffff */
.L_x_88:
[----:B0-----:R0:W1:Y:S02]  /*5f40*/  SYNCS.PHASECHK.TRANS64.TRYWAIT P0, [R6+URZ], R5 ;  /* 0x00000005060075a7 */ /* 0x001064000800017f */
[----:B-1----:R-:W-:Y:S05]  /*5f50*/  @!P0 NANOSLEEP.SYNCS 0x989680 ;  /* 0x009896800000895d */ /* 0x002fea0003900000 */
[----:B------:R-:W1:Y:S02]  /*5f60*/  @!P0 SYNCS.PHASECHK.TRANS64 P0, [R6+URZ], R5 ;  /* 0x00000005060085a7 */ /* 0x000e64000800007f */
[----:B-1----:R-:W-:Y:S05]  /*5f70*/  @!P0 BRA `(.L_x_88) ;  /* 0xfffffffc00f08947 */ /* 0x002fea000383ffff */
[----:B------:R-:W-:Y:S05]  /*5f80*/  BRA `(.L_x_122) ;  /* 0xfffffff0004c7947 */ /* 0x000fea000383ffff */
.L_x_89:
[----:B0-----:R0:W1:Y:S02]  /*5f90*/  SYNCS.PHASECHK.TRANS64.TRYWAIT P0, [R9+URZ], R4 ;  /* 0x00000004090075a7 */ /* 0x001064000800017f */
[----:B-1----:R-:W-:Y:S05]  /*5fa0*/  @!P0 NANOSLEEP.SYNCS 0x989680 ;  /* 0x009896800000895d */ /* 0x002fea0003900000 */
[----:B------:R-:W1:Y:S02]  /*5fb0*/  @!P0 SYNCS.PHASECHK.TRANS64 P0, [R9+URZ], R4 ;  /* 0x00000004090085a7 */ /* 0x000e64000800007f */
[----:B-1----:R-:W-:Y:S05]  /*5fc0*/  @!P0 BRA `(.L_x_89) ;  /* 0xfffffffc00f08947 */ /* 0x002fea000383ffff */
[----:B------:R-:W-:Y:S05]  /*5fd0*/  BRA `(.L_x_123) ;  /* 0xfffffff0005c7947 */ /* 0x000fea000383ffff */
.L_x_90:
[----:B0-----:R0:W1:Y:S02]  /*5fe0*/  SYNCS.PHASECHK.TRANS64.TRYWAIT P0, [R6+URZ], R5 ;  /* 0x00000005060075a7 */ /* 0x001064000800017f */
[----:B-1----:R-:W-:Y:S05]  /*5ff0*/  @!P0 NANOSLEEP.SYNCS 0x989680 ;  /* 0x009896800000895d */ /* 0x002fea0003900000 */
[----:B------:R-:W1:Y:S02]  /*6000*/  @!P0 SYNCS.PHASECHK.TRANS64 P0, [R6+URZ], R5 ;  /* 0x00000005060085a7 */ /* 0x000e64000800007f */
[----:B-1----:R-:W-:Y:S05]  /*6010*/  @!P0 BRA `(.L_x_90) ;  /* 0xfffffffc00f08947 */ /* 0x002fea000383ffff */
[----:B------:R-:W-:Y:S05]  /*6020*/  BRA `(.L_x_124) ;  /* 0xfffffff0006c7947 */ /* 0x000fea000383ffff */
.L_x_91:
[----:B0-----:R0:W1:Y:S02]  /*6030*/  SYNCS.PHASECHK.TRANS64.TRYWAIT P0, [R9+URZ], R4 ;  /* 0x00000004090075a7 */ /* 0x001064000800017f */
[----:B-1----:R-:W-:Y:S05]  /*6040*/  @!P0 NANOSLEEP.SYNCS 0x989680 ;  /* 0x009896800000895d */ /* 0x002fea0003900000 */
[----:B------:R-:W1:Y:S02]  /*6050*/  @!P0 SYNCS.PHASECHK.TRANS64 P0, [R9+URZ], R4 ;  /* 0x00000004090085a7 */ /* 0x000e64000800007f */
[----:B-1----:R-:W-:Y:S05]  /*6060*/  @!P0 BRA `(.L_x_91) ;  /* 0xfffffffc00f08947 */ /* 0x002fea000383ffff */
[----:B------:R-:W-:Y:S05]  /*6070*/  BRA `(.L_x_125) ;  /* 0xfffffff0007c7947 */ /* 0x000fea000383ffff */
.L_x_92:
[----:B0-----:R0:W1:Y:S02]  /*6080*/  SYNCS.PHASECHK.TRANS64.TRYWAIT P0, [R6+URZ], R5 ;  /* 0x00000005060075a7 */ /* 0x001064000800017f */
[----:B-1----:R-:W-:Y:S05]  /*6090*/  @!P0 NANOSLEEP.SYNCS 0x989680 ;  /* 0x009896800000895d */ /* 0x002fea0003900000 */
[----:B------:R-:W1:Y:S02]  /*60a0*/  @!P0 SYNCS.PHASECHK.TRANS64 P0, [R6+URZ], R5 ;  /* 0x00000005060085a7 */ /* 0x000e64000800007f */
[----:B-1----:R-:W-:Y:S05]  /*60b0*/  @!P0 BRA `(.L_x_92) ;  /* 0xfffffffc00f08947 */ /* 0x002fea000383ffff */
[----:B------:R-:W-:Y:S05]  /*60c0*/  BRA `(.L_x_126) ;  /* 0xfffffff0008c7947 */ /* 0x000fea000383ffff */
.L_x_93:
[----:B0-----:R0:W1:Y:S02]  /*60d0*/  SYNCS.PHASECHK.TRANS64.TRYWAIT P0, [R9+URZ], R4 ;  /* 0x00000004090075a7 */ /* 0x001064000800017f */
[----:B-1----:R-:W-:Y:S05]  /*60e0*/  @!P0 NANOSLEEP.SYNCS 0x989680 ;  /* 0x009896800000895d */ /* 0x002fea0003900000 */
[----:B------:R-:W1:Y:S02]  /*60f0*/  @!P0 SYNCS.PHASECHK.TRANS64 P0, [R9+URZ], R4 ;  /* 0x00000004090085a7 */ /* 0x000e64000800007f */
[----:B-1----:R-:W-:Y:S05]  /*6100*/  @!P0 BRA `(.L_x_93) ;  /* 0xfffffffc00f08947 */ /* 0x002fea000383ffff */
[----:B------:R-:W-:Y:S05]  /*6110*/  BRA `(.L_x_127) ;  /* 0xfffffff0009c7947 */ /* 0x000fea000383ffff */
.L_x_94:
[----:B0-----:R0:W1:Y:S02]  /*6120*/  SYNCS.PHASECHK.TRANS64.TRYWAIT P0, [R6+URZ], R5 ;  /* 0x00000005060075a7 */ /* 0x001064000800017f */
[----:B-1----:R-:W-:Y:S05]  /*6130*/  @!P0 NANOSLEEP.SYNCS 0x989680 ;  /* 0x009896800000895d */ /* 0x002fea0003900000 */
[----:B------:R-:W1:Y:S02]  /*6140*/  @!P0 SYNCS.PHASECHK.TRANS64 P0, [R6+URZ], R5 ;  /* 0x00000005060085a7 */ /* 0x000e64000800007f */
[----:B-1----:R-:W-:Y:S05]  /*6150*/  @!P0 BRA `(.L_x_94) ;  /* 0xfffffffc00f08947 */ /* 0x002fea000383ffff */
[----:B------:R-:W-:Y:S05]  /*6160*/  BRA `(.L_x_128) ;  /* 0xfffffff000ac7947 */ /* 0x000fea000383ffff */
.L_x_95:
[----:B0-----:R0:W1:Y:S02]  /*6170*/  SYNCS.PHASECHK.TRANS64.TRYWAIT P0, [R9+URZ], R4 ;  /* 0x00000004090075a7 */ /* 0x001064000800017f */
[----:B-1----:R-:W-:Y:S05]  /*6180*/  @!P0 NANOSLEEP.SYNCS 0x989680 ;  /* 0x009896800000895d */ /* 0x002fea0003900000 */
[----:B------:R-:W1:Y:S02]  /*6190*/  @!P0 SYNCS.PHASECHK.TRANS64 P0, [R9+URZ], R4 ;  /* 0x00000004090085a7 */ /* 0x000e64000800007f */
[----:B-1----:R-:W-:Y:S05]  /*61a0*/  @!P0 BRA `(.L_x_95) ;  /* 0xfffffffc00f08947 */ /* 0x002fea000383ffff */
[----:B------:R-:W-:Y:S05]  /*61b0*/  BRA `(.L_x_129) ;  /* 0xfffffff000bc7947 */ /* 0x000fea000383ffff */
.L_x_96:
[----:B0-----:R0:W1:Y:S02]  /*61c0*/  SYNCS.PHASECHK.TRANS64.TRYWAIT P0, [R6+URZ], R5 ;  /* 0x00000005060075a7 */ /* 0x001064000800017f */
[----:B-1----:R-:W-:Y:S05]  /*61d0*/  @!P0 NANOSLEEP.SYNCS 0x989680 ;  /* 0x009896800000895d */ /* 0x002fea0003900000 */
[----:B------:R-:W1:Y:S02]  /*61e0*/  @!P0 SYNCS.PHASECHK.TRANS64 P0, [R6+URZ], R5 ;  /* 0x00000005060085a7 */ /* 0x000e64000800007f */
[----:B-1----:R-:W-:Y:S05]  /*61f0*/  @!P0 BRA `(.L_x_96) ;  /* 0xfffffffc00f08947 */ /* 0x002fea000383ffff */
[----:B------:R-:W-:Y:S05]  /*6200*/  BRA `(.L_x_130) ;  /* 0xfffffff000cc7947 */ /* 0x000fea000383ffff */
.L_x_97:
[----:B0-----:R0:W1:Y:S02]  /*6210*/  SYNCS.PHASECHK.TRANS64.TRYWAIT P0, [R9+URZ], R4 ;  /* 0x00000004090075a7 */ /* 0x001064000800017f */
[----:B-1----:R-:W-:Y:S05]  /*6220*/  @!P0 NANOSLEEP.SYNCS 0x989680 ;  /* 0x009896800000895d */ /* 0x002fea0003900000 */
[----:B------:R-:W1:Y:S02]  /*6230*/  @!P0 SYNCS.PHASECHK.TRANS64 P0, [R9+URZ], R4 ;  /* 0x00000004090085a7 */ /* 0x000e64000800007f */
[----:B-1----:R-:W-:Y:S05]  /*6240*/  @!P0 BRA `(.L_x_97) ;  /* 0xfffffffc00f08947 */ /* 0x002fea000383ffff */
[----:B------:R-:W-:Y:S05]  /*6250*/  BRA `(.L_x_131) ;  /* 0xfffffff000dc7947 */ /* 0x000fea000383ffff */
.L_x_98:
[----:B0-----:R0:W1:Y:S02]  /*6260*/  SYNCS.PHASECHK.TRANS64.TRYWAIT P0, [R6+URZ], R5 ;  /* 0x00000005060075a7 */ /* 0x001064000800017f */
[----:B-1----:R-:W-:Y:S05]  /*6270*/  @!P0 NANOSLEEP.SYNCS 0x989680 ;  /* 0x009896800000895d */ /* 0x002fea0003900000 */
[----:B------:R-:W1:Y:S02]  /*6280*/  @!P0 SYNCS.PHASECHK.TRANS64 P0, [R6+URZ], R5 ;  /* 0x00000005060085a7 */ /* 0x000e64000800007f */
[----:B-1----:R-:W-:Y:S05]  /*6290*/  @!P0 BRA `(.L_x_98) ;  /* 0xfffffffc00f08947 */ /* 0x002fea000383ffff */
[----:B------:R-:W-:Y:S05]  /*62a0*/  BRA `(.L_x_132) ;  /* 0xfffffff000ec7947 */ /* 0x000fea000383ffff */
.L_x_99:
[----:B0-----:R0:W1:Y:S02]  /*62b0*/  SYNCS.PHASECHK.TRANS64.TRYWAIT P0, [R9+URZ], R4 ;  /* 0x00000004090075a7 */ /* 0x001064000800017f */
[----:B-1----:R-:W-:Y:S05]  /*62c0*/  @!P0 NANOSLEEP.SYNCS 0x989680 ;  /* 0x009896800000895d */ /* 0x002fea0003900000 */
[----:B------:R-:W1:Y:S02]  /*62d0*/  @!P0 SYNCS.PHASECHK.TRANS64 P0, [R9+URZ], R4 ;  /* 0x00000004090085a7 */ /* 0x000e64000800007f */
[----:B-1----:R-:W-:Y:S05]  /*62e0*/  @!P0 BRA `(.L_x_99) ;  /* 0xfffffffc00f08947 */ /* 0x002fea000383ffff */
[----:B------:R-:W-:Y:S05]  /*62f0*/  BRA `(.L_x_133) ;  /* 0xfffffff000fc7947 */ /* 0x000fea000383ffff */
.L_x_100:
[----:B0-----:R0:W1:Y:S02]  /*6300*/  SYNCS.PHASECHK.TRANS64.TRYWAIT P0, [R6+URZ], R5 ;  /* 0x00000005060075a7 */ /* 0x001064000800017f */
[----:B-1----:R-:W-:Y:S05]  /*6310*/  @!P0 NANOSLEEP.SYNCS 0x989680 ;  /* 0x009896800000895d */ /* 0x002fea0003900000 */
[----:B------:R-:W1:Y:S02]  /*6320*/  @!P0 SYNCS.PHASECHK.TRANS64 P0, [R6+URZ], R5 ;  /* 0x00000005060085a7 */ /* 0x000e64000800007f */
[----:B-1----:R-:W-:Y:S05]  /*6330*/  @!P0 BRA `(.L_x_100) ;  /* 0xfffffffc00f08947 */ /* 0x002fea000383ffff */
[----:B------:R-:W-:Y:S05]  /*6340*/  BRA `(.L_x_134) ;  /* 0xfffffff4000c7947 */ /* 0x000fea000383ffff */
.L_x_101:
[----:B0-----:R0:W1:Y:S02]  /*6350*/  SYNCS.PHASECHK.TRANS64.TRYWAIT P0, [R9+URZ], R4 ;  /* 0x00000004090075a7 */ /* 0x001064000800017f */
[----:B-1----:R-:W-:Y:S05]  /*6360*/  @!P0 NANOSLEEP.SYNCS 0x989680 ;  /* 0x009896800000895d */ /* 0x002fea0003900000 */
[----:B------:R-:W1:Y:S02]  /*6370*/  @!P0 SYNCS.PHASECHK.TRANS64 P0, [R9+URZ], R4 ;  /* 0x00000004090085a7 */ /* 0x000e64000800007f */
[----:B-1----:R-:W-:Y:S05]  /*6380*/  @!P0 BRA `(.L_x_101) ;  /* 0xfffffffc00f08947 */ /* 0x002fea000383ffff */
[----:B------:R-:W-:Y:S05]  /*6390*/  BRA `(.L_x_135) ;  /* 0xfffffff4001c7947 */ /* 0x000fea000383ffff */
.L_x_102:
[----:B0-----:R0:W1:Y:S02]  /*63a0*/  SYNCS.PHASECHK.TRANS64.TRYWAIT P0, [R6+URZ], R5 ;  /* 0x00000005060075a7 */ /* 0x001064000800017f */
[----:B-1----:R-:W-:Y:S05]  /*63b0*/  @!P0 NANOSLEEP.SYNCS 0x989680 ;  /* 0x009896800000895d */ /* 0x002fea0003900000 */
[----:B------:R-:W1:Y:S02]  /*63c0*/  @!P0 SYNCS.PHASECHK.TRANS64 P0, [R6+URZ], R5 ;  /* 0x00000005060085a7 */ /* 0x000e64000800007f */
[----:B-1----:R-:W-:Y:S05]  /*63d0*/  @!P0 BRA `(.L_x_102) ;  /* 0xfffffffc00f08947 */ /* 0x002fea000383ffff */
[----:B------:R-:W-:Y:S05]  /*63e0*/  BRA `(.L_x_136) ;  /* 0xfffffff4002c7947 */ /* 0x000fea000383ffff */
.L_x_103:
[----:B0-----:R0:W1:Y:S02]  /*63f0*/  SYNCS.PHASECHK.TRANS64.TRYWAIT P0, [R9+URZ], R4 ;  /* 0x00000004090075a7 */ /* 0x001064000800017f */
[----:B-1----:R-:W-:Y:S05]  /*6400*/  @!P0 NANOSLEEP.SYNCS 0x989680 ;  /* 0x009896800000895d */ /* 0x002fea0003900000 */
[----:B------:R-:W1:Y:S02]  /*6410*/  @!P0 SYNCS.PHASECHK.TRANS64 P0, [R9+URZ], R4 ;  /* 0x00000004090085a7 */ /* 0x000e64000800007f */
[----:B-1----:R-:W-:Y:S05]  /*6420*/  @!P0 BRA `(.L_x_103) ;  /* 0xfffffffc00f08947 */ /* 0x002fea000383ffff */
[----:B------:R-:W-:Y:S05]  /*6430*/  BRA `(.L_x_137) ;  /* 0xfffffff4003c7947 */ /* 0x000fea000383ffff */
.L_x_104:
[----:B0-----:R0:W1:Y:S02]  /*6440*/  SYNCS.PHASECHK.TRANS64.TRYWAIT P0, [R10+URZ], R5 ;  /* 0x000000050a0075a7 */ /* 0x001064000800017f */
[----:B-1----:R-:W-:Y:S05]  /*6450*/  @!P0 NANOSLEEP.SYNCS 0x989680 ;  /* 0x009896800000895d */ /* 0x002fea0003900000 */
[----:B------:R-:W1:Y:S02]  /*6460*/  @!P0 SYNCS.PHASECHK.TRANS64 P0, [R10+URZ], R5 ;  /* 0x000000050a0085a7 */ /* 0x000e64000800007f */
[----:B-1----:R-:W-:Y:S05]  /*6470*/  @!P0 BRA `(.L_x_104) ;  /* 0xfffffffc00f08947 */ /* 0x002fea000383ffff */
[----:B------:R-:W-:Y:S05]  /*6480*/  BRA `(.L_x_138) ;  /* 0xfffffff4004c7947 */ /* 0x000fea000383ffff */
.L_x_105:
[----:B-1----:R1:W2:Y:S02]  /*6490*/  SYNCS.PHASECHK.TRANS64.TRYWAIT P0, [R11+URZ], R6 ;  /* 0x000000060b0075a7 */ /* 0x0022a4000800017f */
[----:B--2---:R-:W-:Y:S05]  /*64a0*/  @!P0 NANOSLEEP.SYNCS 0x989680 ;  /* 0x009896800000895d */ /* 0x004fea0003900000 */
[----:B------:R-:W2:Y:S02]  /*64b0*/  @!P0 SYNCS.PHASECHK.TRANS64 P0, [R11+URZ], R6 ;  /* 0x000000060b0085a7 */ /* 0x000ea4000800007f */
[----:B--2---:R-:W-:Y:S05]  /*64c0*/  @!P0 BRA `(.L_x_105) ;  /* 0xfffffffc00f08947 */ /* 0x004fea000383ffff */
[----:B------:R-:W-:Y:S05]  /*64d0*/  BRA `(.L_x_139) ;  /* 0xfffffff400547947 */ /* 0x000fea000383ffff */
.L_x_140:
[----:B------:R-:W-:-:S00]  /*64e0*/  BRA `(.L_x_140) ;  /* 0xfffffffc00fc7947 */ /* 0x000fc0000383ffff */
[----:B------:R-:W-:-:S00]  /*64f0*/  NOP ;  /* 0x0000000000007918 */ /* 0x000fc00000000000 */
        /* <DEDUP_REMOVED lines=8> */
.L_x_141:


//--------------------- .nv.shared._ZN7cutlass13device_kernelINS_4gemm6kernel13GemmUniversalIN4cute5tupleIJiiiiEEENS1_10collective13CollectiveMmaINS1_37MainloopSm90TmaGmmaWarpSpecializedFP8ILi27ENS5_IJNS4_1CILi2EEENSA_ILi1EEESC_EEENS1_35KernelTmaWarpSpecializedCooperativeEEENS5_IJNSA_ILi256EEENSA_ILi8EEENSA_ILi32EEEEEENS_12float_e4m3_tENS5_IJlSC_lEEESK_SL_NS4_8TiledMMAINS4_8MMA_AtomIJNS4_4SM904GMMA29MMA_64x8x32_F32E4M3E4M3_SS_TNILNSP_7ScaleInE1ELSR_1EEEEEENS4_6LayoutISD_NS5_IJSC_NSA_ILi0EEESV_EEEEENS5_IJNS4_10UnderscoreESY_SY_EEEEENS4_13SM90_TMA_LOADENS4_14ComposedLayoutINS4_7SwizzleILi1ELi4ELi3EEENS4_18smem_ptr_flag_bitsILi8EEENSU_INS5_IJSH_SI_EEENS5_IJSI_SC_EEEEEEEvNS4_8identityENS4_23SM90_TMA_LOAD_MULTICASTES1A_vS1B_EENS_8epilogue10collective6detail29Sm90TmaWarpSpecializedAdapterINS1F_15DefaultEpilogueISK_SL_SL_NS1E_6thread17LinearCombinationISK_Li1EffLNS1J_9ScaleType4KindE0ELNS_15FloatRoundStyleE2ESK_EENS1_15EpilogueDefaultEEEEEvvEEEEvNT_6ParamsE --------------------------
	.section	.nv.shared._ZN7cutlass13device_kernelINS_4gemm6kernel13GemmUniversalIN4cute5tupleIJiiiiEEENS1_10collective13CollectiveMmaINS1_37MainloopSm90TmaGmmaWarpSpecializedFP8ILi27ENS5_IJNS4_1CILi2EEENSA_ILi1EEESC_EEENS1_35KernelTmaWarpSpecializedCooperativeEEENS5_IJNSA_ILi256EEENSA_ILi8EEENSA_ILi32EEEEEENS_12float_e4m3_tENS5_IJlSC_lEEESK_SL_NS4_8TiledMMAINS4_8MMA_AtomIJNS4_4SM904GMMA29MMA_64x8x32_F32E4M3E4M3_SS_TNILNSP_7ScaleInE1ELSR_1EEEEEENS4_6LayoutISD_NS5_IJSC_NSA_ILi0EEESV_EEEEENS5_IJNS4_10UnderscoreESY_SY_EEEEENS4_13SM90_TMA_LOADENS4_14ComposedLayoutINS4_7SwizzleILi1ELi4ELi3EEENS4_18smem_ptr_flag_bitsILi8EEENSU_INS5_IJSH_SI_EEENS5_IJSI_SC_EEEEEEEvNS4_8identityENS4_23SM90_TMA_LOAD_MULTICASTES1A_vS1B_EENS_8epilogue10collective6detail29Sm90TmaWarpSpecializedAdapterINS1F_15DefaultEpilogueISK_SL_SL_NS1E_6thread17LinearCombinationISK_Li1EffLNS1J_9ScaleType4KindE0ELNS_15FloatRoundStyleE2ESK_EENS1_15EpilogueDefaultEEEEEvvEEEEvNT_6ParamsE,"aw",@nobits
	.sectionflags	@""
	.align	16
	.zero		1024


//--------------------- .nv.shared.reserved.0     --------------------------
	.section	.nv.shared.reserved.0,"aw",@nobits
	.weak		__nv_reservedSMEM_offset_0_alias
	.size		__nv_reservedSMEM_offset_0_alias, 0, 0
	.other		__nv_reservedSMEM_offset_0_alias,@"STO_CUDA_RESERVED_SHARED STV_DEFAULT"
__nv_reservedSMEM_offset_0_alias:
	.zero		0


//--------------------- .nv.global                --------------------------
	.section	.nv.global,"aw",@nobits
.nv.global:
	.type		_ZN40_INTERNAL_b53016ec_4_k_cu_5a68f26b_118074cute1_E,@object
	.size		_ZN40_INTERNAL_b53016ec_4_k_cu_5a68f26b_118074cute1_E,(_ZN40_INTERNAL_b53016ec_4_k_cu_5a68f26b_118074cuda3std3__45__cpo6cbeginE - _ZN40_INTERNAL_b53016ec_4_k_cu_5a68f26b_118074cute1_E)
_ZN40_INTERNAL_b53016ec_4_k_cu_5a68f26b_118074cute1_E:
	.zero		1
	.type		_ZN40_INTERNAL_b53016ec_4_k_cu_5a68f26b_118074cuda3std3__45__cpo6cbeginE,@object
	.size		_ZN40_INTERNAL_b53016ec_4_k_cu_5a68f26b_118074cuda3std3__45__cpo6cbeginE,(_ZN40_INTERNAL_b53016ec_4_k_cu_5a68f26b_118074cuda3std3__48in_placeE - _ZN40_INTERNAL_b53016ec_4_k_cu_5a68f26b_118074cuda3std3__45__cpo6cbeginE)
_ZN40_INTERNAL_b53016ec_4_k_cu_5a68f26b_118074cuda3std3__45__cpo6cbeginE:
	.zero		1
	.type		_ZN40_INTERNAL_b53016ec_4_k_cu_5a68f26b_118074cuda3std3__48in_placeE,@object
	.size		_ZN40_INTERNAL_b53016ec_4_k_cu_5a68f26b_118074cuda3std3__48in_placeE,(_ZN40_INTERNAL_b53016ec_4_k_cu_5a68f26b_118074cuda3std6ranges3__45__cpo9iter_moveE - _ZN40_INTERNAL_b53016ec_4_k_cu_5a68f26b_118074cuda3std3__48in_placeE)
_ZN40_INTERNAL_b53016ec_4_k_cu_5a68f26b_118074cuda3std3__48in_placeE:
	.zero		1
	.type		_ZN40_INTERNAL_b53016ec_4_k_cu_5a68f26b_118074cuda3std6ranges3__45__cpo9iter_moveE,@object
	.size		_ZN40_INTERNAL_b53016ec_4_k_cu_5a68f26b_118074cuda3std6ranges3__45__cpo9iter_moveE,(_ZN40_INTERNAL_b53016ec_4_k_cu_5a68f26b_118074cuda3std3__45__cpo5beginE - _ZN40_INTERNAL_b53016ec_4_k_cu_5a68f26b_118074cuda3std6ranges3__45__cpo9iter_moveE)
_ZN40_INTERNAL_b53016ec_4_k_cu_5a68f26b_118074cuda3std6ranges3__45__cpo9iter_moveE:
	.zero		1
	.type		_ZN40_INTERNAL_b53016ec_4_k_cu_5a68f26b_118074cuda3std3__45__cpo5beginE,@object
	.size		_ZN40_INTERNAL_b53016ec_4_k_cu_5a68f26b_118074cuda3std3__45__cpo5beginE,(_ZN40_INTERNAL_b53016ec_4_k_cu_5a68f26b_118074cuda3std3__442_GLOBAL__N__b53016ec_4_k_cu_5a68f26b_118076ignoreE - _ZN40_INTERNAL_b53016ec_4_k_cu_5a68f26b_118074cuda3std3__45__cpo5beginE)
_ZN40_INTERNAL_b53016ec_4_k_cu_5a68f26b_118074cuda3std3__45__cpo5beginE:
	.zero		1
	.type		_ZN40_INTERNAL_b53016ec_4_k_cu_5a68f26b_118074cuda3std3__442_GLOBAL__N__b53016ec_4_k_cu_5a68f26b_118076ignoreE,@object
	.size		_ZN40_INTERNAL_b53016ec_4_k_cu_5a68f26b_118074cuda3std3__442_GLOBAL__N__b53016ec_4_k_cu_5a68f26b_118076ignoreE,(_ZN40_INTERNAL_b53016ec_4_k_cu_5a68f26b_118074cute7productE - _ZN40_INTERNAL_b53016ec_4_k_cu_5a68f26b_118074cuda3std3__442_GLOBAL__N__b53016ec_4_k_cu_5a68f26b_118076ignoreE)
_ZN40_INTERNAL_b53016ec_4_k_cu_5a68f26b_118074cuda3std3__442_GLOBAL__N__b53016ec_4_k_cu_5a68f26b_118076ignoreE:
	.zero		1
	.type		_ZN40_INTERNAL_b53016ec_4_k_cu_5a68f26b_118074cute7productE,@object
	.size		_ZN40_INTERNAL_b53016ec_4_k_cu_5a68f26b_118074cute7productE,(_ZN40_INTERNAL_b53016ec_4_k_cu_5a68f26b_118074cuda3std3__45__cpo3endE - _ZN40_INTERNAL_b53016ec_4_k_cu_5a68f26b_118074cute7productE)
_ZN40_INTERNAL_b53016ec_4_k_cu_5a68f26b_118074cute7productE:
	.zero		1
	.type		_ZN40_INTERNAL_b53016ec_4_k_cu_5a68f26b_118074cuda3std3__45__cpo3endE,@object
	.size		_ZN40_INTERNAL_b53016ec_4_k_cu_5a68f26b_118074cuda3std3__45__cpo3endE,(_ZN40_INTERNAL_b53016ec_4_k_cu_5a68f26b_118074cuda3std3__419piecewise_constructE - _ZN40_INTERNAL_b53016ec_4_k_cu_5a68f26b_118074cuda3std3__45__cpo3endE)
_ZN40_INTERNAL_b53016ec_4_k_cu_5a68f26b_118074cuda3std3__45__cpo3endE:
	.zero		1
	.type		_ZN40_INTERNAL_b53016ec_4_k_cu_5a68f26b_118074cuda3std3__419piecewise_constructE,@object
	.size		_ZN40_INTERNAL_b53016ec_4_k_cu_5a68f26b_118074cuda3std3__419piecewise_constructE,(_ZN40_INTERNAL_b53016ec_4_k_cu_5a68f26b_118074cuda3std3__45__cpo4cendE - _ZN40_INTERNAL_b53016ec_4_k_cu_5a68f26b_118074cuda3std3__419piecewise_constructE)
_ZN40_INTERNAL_b53016ec_4_k_cu_5a68f26b_118074cuda3std3__419piecewise_constructE:
	.zero		1
	.type		_ZN40_INTERNAL_b53016ec_4_k_cu_5a68f26b_118074cuda3std3__45__cpo4cendE,@object
	.size		_ZN40_INTERNAL_b53016ec_4_k_cu_5a68f26b_118074cuda3std3__45__cpo4cendE,(_ZN40_INTERNAL_b53016ec_4_k_cu_5a68f26b_118074cuda3std6ranges3__45__cpo4swapE - _ZN40_INTERNAL_b53016ec_4_k_cu_5a68f26b_118074cuda3std3__45__cpo4cendE)
_ZN40_INTERNAL_b53016ec_4_k_cu_5a68f26b_118074cuda3std3__45__cpo4cendE:
	.zero		1
	.type		_ZN40_INTERNAL_b53016ec_4_k_cu_5a68f26b_118074cuda3std6ranges3__45__cpo4swapE,@object
	.size		_ZN40_INTERNAL_b53016ec_4_k_cu_5a68f26b_118074cuda3std6ranges3__45__cpo4swapE,(.L_7 - _ZN40_INTERNAL_b53016ec_4_k_cu_5a68f26b_118074cuda3std6ranges3__45__cpo4swapE)
_ZN40_INTERNAL_b53016ec_4_k_cu_5a68f26b_118074cuda3std6ranges3__45__cpo4swapE:
	.zero		1
.L_7:


//--------------------- .nv.constant0._ZN7cutlass13device_kernelINS_4gemm6kernel13GemmUniversalIN4cute5tupleIJiiiiEEENS1_10collective13CollectiveMmaINS1_37MainloopSm90TmaGmmaWarpSpecializedFP8ILi27ENS5_IJNS4_1CILi2EEENSA_ILi1EEESC_EEENS1_35KernelTmaWarpSpecializedCooperativeEEENS5_IJNSA_ILi256EEENSA_ILi8EEENSA_ILi32EEEEEENS_12float_e4m3_tENS5_IJlSC_lEEESK_SL_NS4_8TiledMMAINS4_8MMA_AtomIJNS4_4SM904GMMA29MMA_64x8x32_F32E4M3E4M3_SS_TNILNSP_7ScaleInE1ELSR_1EEEEEENS4_6LayoutISD_NS5_IJSC_NSA_ILi0EEESV_EEEEENS5_IJNS4_10UnderscoreESY_SY_EEEEENS4_13SM90_TMA_LOADENS4_14ComposedLayoutINS4_7SwizzleILi1ELi4ELi3EEENS4_18smem_ptr_flag_bitsILi8EEENSU_INS5_IJSH_SI_EEENS5_IJSI_SC_EEEEEEEvNS4_8identityENS4_23SM90_TMA_LOAD_MULTICASTES1A_vS1B_EENS_8epilogue10collective6detail29Sm90TmaWarpSpecializedAdapterINS1F_15DefaultEpilogueISK_SL_SL_NS1E_6thread17LinearCombinationISK_Li1EffLNS1J_9ScaleType4KindE0ELNS_15FloatRoundStyleE2ESK_EENS1_15EpilogueDefaultEEEEEvvEEEEvNT_6ParamsE --------------------------
	.section	.nv.constant0._ZN7cutlass13device_kernelINS_4gemm6kernel13GemmUniversalIN4cute5tupleIJiiiiEEENS1_10collective13CollectiveMmaINS1_37MainloopSm90TmaGmmaWarpSpecializedFP8ILi27ENS5_IJNS4_1CILi2EEENSA_ILi1EEESC_EEENS1_35KernelTmaWarpSpecializedCooperativeEEENS5_IJNSA_ILi256EEENSA_ILi8EEENSA_ILi32EEEEEENS_12float_e4m3_tENS5_IJlSC_lEEESK_SL_NS4_8TiledMMAINS4_8MMA_AtomIJNS4_4SM904GMMA29MMA_64x8x32_F32E4M3E4M3_SS_TNILNSP_7ScaleInE1ELSR_1EEEEEENS4_6LayoutISD_NS5_IJSC_NSA_ILi0EEESV_EEEEENS5_IJNS4_10UnderscoreESY_SY_EEEEENS4_13SM90_TMA_LOADENS4_14ComposedLayoutINS4_7SwizzleILi1ELi4ELi3EEENS4_18smem_ptr_flag_bitsILi8EEENSU_INS5_IJSH_SI_EEENS5_IJSI_SC_EEEEEEEvNS4_8identityENS4_23SM90_TMA_LOAD_MULTICASTES1A_vS1B_EENS_8epilogue10collective6detail29Sm90TmaWarpSpecializedAdapterINS1F_15DefaultEpilogueISK_SL_SL_NS1E_6thread17LinearCombinationISK_Li1EffLNS1J_9ScaleType4KindE0ELNS_15FloatRoundStyleE2ESK_EENS1_15EpilogueDefaultEEEEEvvEEEEvNT_6ParamsE,"a",@progbits
	.sectionflags	@""
	.align	4
.nv.constant0._ZN7cutlass13device_kernelINS_4gemm6kernel13GemmUniversalIN4cute5tupleIJiiiiEEENS1_10collective13CollectiveMmaINS1_37MainloopSm90TmaGmmaWarpSpecializedFP8ILi27ENS5_IJNS4_1CILi2EEENSA_ILi1EEESC_EEENS1_35KernelTmaWarpSpecializedCooperativeEEENS5_IJNSA_ILi256EEENSA_ILi8EEENSA_ILi32EEEEEENS_12float_e4m3_tENS5_IJlSC_lEEESK_SL_NS4_8TiledMMAINS4_8MMA_AtomIJNS4_4SM904GMMA29MMA_64x8x32_F32E4M3E4M3_SS_TNILNSP_7ScaleInE1ELSR_1EEEEEENS4_6LayoutISD_NS5_IJSC_NSA_ILi0EEESV_EEEEENS5_IJNS4_10UnderscoreESY_SY_EEEEENS4_13SM90_TMA_LOADENS4_14ComposedLayoutINS4_7SwizzleILi1ELi4ELi3EEENS4_18smem_ptr_flag_bitsILi8EEENSU_INS5_IJSH_SI_EEENS5_IJSI_SC_EEEEEEEvNS4_8identityENS4_23SM90_TMA_LOAD_MULTICASTES1A_vS1B_EENS_8epilogue10collective6detail29Sm90TmaWarpSpecializedAdapterINS1F_15DefaultEpilogueISK_SL_SL_NS1E_6thread17LinearCombinationISK_Li1EffLNS1J_9ScaleType4KindE0ELNS_15FloatRoundStyleE2ESK_EENS1_15EpilogueDefaultEEEEEvvEEEEvNT_6ParamsE:
	.zero		1664


//--------------------- SYMBOLS --------------------------

	.type		.nv.reservedSmem.offset0,@object
	.size		.nv.reservedSmem.offset0,0x4
